	.target	sm_100a

	.elftype	@"ET_EXEC"


//--------------------- .note.nv.tkinfo           --------------------------
	.section	.note.nv.tkinfo,"",@"SHT_NOTE"
	.sectionflags	@"SHF_NOTE_NV_TKINFO"
	.tkinfo
        /*0018*/ 	.word	0x00000002
        /*0030*/ 	.string	""
        /*0030*/ 	.string	"ptxas"
        /*0030*/ 	.string	"Cuda compilation tools, release 13.0, V13.0.88"
        /*0030*/ 	.string	"Build cuda_13.0.r13.0/compiler.36424714_0"
        /*0030*/ 	.string	"-arch sm_100a -m 64 "



//--------------------- .note.nv.cuinfo           --------------------------
	.section	.note.nv.cuinfo,"",@"SHT_NOTE"
	.sectionflags	@"SHF_NOTE_NV_CUINFO"
        /*0018*/ 	.short	0x0002
        /*001a*/ 	.short	0x0064
        /*001c*/ 	.short	0x0082
	.zero		2


//--------------------- .nv.info                  --------------------------
	.section	.nv.info,"",@"SHT_CUDA_INFO"
	.align	4


	//----- nvinfo : EIATTR_REGCOUNT
	.align		4
        /*0000*/ 	.byte	0x04, 0x2f
        /*0002*/ 	.short	(.L_19 - .L_18)
	.align		4
.L_18:
        /*0004*/ 	.word	index@(_ZN7cutlass13device_kernelINS_4gemm6kernel13GemmUniversalIN4cute5tupleIJiiiiEEENS1_10collective13CollectiveMmaINS1_35MainloopSm100TmaUmmaWarpSpecializedILi5ELi2ELi4ENS5_IJNS4_1CILi1EEESB_SB_EEEEENS5_IJNSA_ILi128EEENSA_ILi64EEESF_EEENS_6half_tENS5_IJlSB_lEEESH_SI_NS4_8TiledMMAINS4_8MMA_AtomIJNS4_20SM100_MMA_F16BF16_SSISH_SH_fLi128ELi64ELNS4_4UMMA5MajorE0ELSN_0ELNSM_7ScaleInE0ELSO_0EEEEEENS4_6LayoutISC_NS5_IJNSA_ILi0EEESS_SS_EEEEENS5_IJNS4_10UnderscoreESV_SV_EEEEENS4_13SM90_TMA_LOADENS4_14ComposedLayoutINS4_7SwizzleILi3ELi4ELi3EEENS4_18smem_ptr_flag_bitsILi16EEENSR_INS5_IJNSA_ILi8EEESF_EEENS5_IJSF_SB_EEEEEEEvNS4_8identityESY_S18_vS19_EENS_8epilogue10collective18CollectiveEpilogueINS1B_23Sm100TmaWarpSpecializedILi3ELi2ELi32ELb1ELb0EEEJSG_NS5_IJNSR_ISE_SB_EENSR_INSA_ILi32EEESB_EEEEESH_SI_SH_SI_NS1B_6fusion15FusionCallbacksIS1F_NS1K_17LinearCombinationISH_fSH_fLNS_15FloatRoundStyleE2EEESG_S1J_JEEENS4_5SM1004TMEM4LOAD26SM100_TMEM_LOAD_32dp32b32xESY_NSZ_INS10_ILi2ELi4ELi3EEES13_NSR_INS5_IJS14_S1H_EEENS5_IJS1H_SB_EEEEEEENS4_39AutoVectorizingCopyWithAssumedAlignmentILi128EEENS4_14SM90_TMA_STOREES1Y_S20_S20_EEEvvEEEEvNT_6ParamsE)
        /*0008*/ 	.word	0x0000006f


	//----- nvinfo : EIATTR_FRAME_SIZE
	.align		4
.L_19:
        /*000c*/ 	.byte	0x04, 0x11
        /*000e*/ 	.short	(.L_21 - .L_20)
	.align		4
.L_20:
        /*0010*/ 	.word	index@($__internal_2_$__cuda_sm10x_tcgen05_guardrail_trap_unallocated_columns_being_dealloced)
        /*0014*/ 	.word	0x00000000


	//----- nvinfo : EIATTR_FRAME_SIZE
	.align		4
.L_21:
        /*0018*/ 	.byte	0x04, 0x11
        /*001a*/ 	.short	(.L_23 - .L_22)
	.align		4
.L_22:
        /*001c*/ 	.word	index@($__internal_1_$__cuda_sm10x_tcgen05_guardrail_trap_phase_invalid_during_alloc)
        /*0020*/ 	.word	0x00000000


	//----- nvinfo : EIATTR_FRAME_SIZE
	.align		4
.L_23:
        /*0024*/ 	.byte	0x04, 0x11
        /*0026*/ 	.short	(.L_25 - .L_24)
	.align		4
.L_24:
        /*0028*/ 	.word	index@($__internal_0_$__cuda_sm10x_tcgen05_guardrail_trap_col_being_dealloced_not_returned_by_alloc)
        /*002c*/ 	.word	0x00000000


	//----- nvinfo : EIATTR_FRAME_SIZE
	.align		4
.L_25:
        /*0030*/ 	.byte	0x04, 0x11
        /*0032*/ 	.short	(.L_27 - .L_26)
	.align		4
.L_26:
        /*0034*/ 	.word	index@(_ZN7cutlass13device_kernelINS_4gemm6kernel13GemmUniversalIN4cute5tupleIJiiiiEEENS1_10collective13CollectiveMmaINS1_35MainloopSm100TmaUmmaWarpSpecializedILi5ELi2ELi4ENS5_IJNS4_1CILi1EEESB_SB_EEEEENS5_IJNSA_ILi128EEENSA_ILi64EEESF_EEENS_6half_tENS5_IJlSB_lEEESH_SI_NS4_8TiledMMAINS4_8MMA_AtomIJNS4_20SM100_MMA_F16BF16_SSISH_SH_fLi128ELi64ELNS4_4UMMA5MajorE0ELSN_0ELNSM_7ScaleInE0ELSO_0EEEEEENS4_6LayoutISC_NS5_IJNSA_ILi0EEESS_SS_EEEEENS5_IJNS4_10UnderscoreESV_SV_EEEEENS4_13SM90_TMA_LOADENS4_14ComposedLayoutINS4_7SwizzleILi3ELi4ELi3EEENS4_18smem_ptr_flag_bitsILi16EEENSR_INS5_IJNSA_ILi8EEESF_EEENS5_IJSF_SB_EEEEEEEvNS4_8identityESY_S18_vS19_EENS_8epilogue10collective18CollectiveEpilogueINS1B_23Sm100TmaWarpSpecializedILi3ELi2ELi32ELb1ELb0EEEJSG_NS5_IJNSR_ISE_SB_EENSR_INSA_ILi32EEESB_EEEEESH_SI_SH_SI_NS1B_6fusion15FusionCallbacksIS1F_NS1K_17LinearCombinationISH_fSH_fLNS_15FloatRoundStyleE2EEESG_S1J_JEEENS4_5SM1004TMEM4LOAD26SM100_TMEM_LOAD_32dp32b32xESY_NSZ_INS10_ILi2ELi4ELi3EEES13_NSR_INS5_IJS14_S1H_EEENS5_IJS1H_SB_EEEEEEENS4_39AutoVectorizingCopyWithAssumedAlignmentILi128EEENS4_14SM90_TMA_STOREES1Y_S20_S20_EEEvvEEEEvNT_6ParamsE)
        /*0038*/ 	.word	0x00000000


	//----- nvinfo : EIATTR_MIN_STACK_SIZE
	.align		4
.L_27:
        /*003c*/ 	.byte	0x04, 0x12
        /*003e*/ 	.short	(.L_29 - .L_28)
	.align		4
.L_28:
        /*0040*/ 	.word	index@(_ZN7cutlass13device_kernelINS_4gemm6kernel13GemmUniversalIN4cute5tupleIJiiiiEEENS1_10collective13CollectiveMmaINS1_35MainloopSm100TmaUmmaWarpSpecializedILi5ELi2ELi4ENS5_IJNS4_1CILi1EEESB_SB_EEEEENS5_IJNSA_ILi128EEENSA_ILi64EEESF_EEENS_6half_tENS5_IJlSB_lEEESH_SI_NS4_8TiledMMAINS4_8MMA_AtomIJNS4_20SM100_MMA_F16BF16_SSISH_SH_fLi128ELi64ELNS4_4UMMA5MajorE0ELSN_0ELNSM_7ScaleInE0ELSO_0EEEEEENS4_6LayoutISC_NS5_IJNSA_ILi0EEESS_SS_EEEEENS5_IJNS4_10UnderscoreESV_SV_EEEEENS4_13SM90_TMA_LOADENS4_14ComposedLayoutINS4_7SwizzleILi3ELi4ELi3EEENS4_18smem_ptr_flag_bitsILi16EEENSR_INS5_IJNSA_ILi8EEESF_EEENS5_IJSF_SB_EEEEEEEvNS4_8identityESY_S18_vS19_EENS_8epilogue10collective18CollectiveEpilogueINS1B_23Sm100TmaWarpSpecializedILi3ELi2ELi32ELb1ELb0EEEJSG_NS5_IJNSR_ISE_SB_EENSR_INSA_ILi32EEESB_EEEEESH_SI_SH_SI_NS1B_6fusion15FusionCallbacksIS1F_NS1K_17LinearCombinationISH_fSH_fLNS_15FloatRoundStyleE2EEESG_S1J_JEEENS4_5SM1004TMEM4LOAD26SM100_TMEM_LOAD_32dp32b32xESY_NSZ_INS10_ILi2ELi4ELi3EEES13_NSR_INS5_IJS14_S1H_EEENS5_IJS1H_SB_EEEEEEENS4_39AutoVectorizingCopyWithAssumedAlignmentILi128EEENS4_14SM90_TMA_STOREES1Y_S20_S20_EEEvvEEEEvNT_6ParamsE)
        /*0044*/ 	.word	0x00000000
.L_29:


//--------------------- .nv.compat                --------------------------
	.section	.nv.compat,"",@"SHT_CUDA_COMPAT_INFO"
	.align	4
        /*0000*/ 	.byte	0x02, 0x09, 0x01, 0x00, 0x02, 0x02, 0x02, 0x00, 0x02, 0x05, 0x05, 0x00, 0x03, 0x07, 0x01, 0x01
        /*0010*/ 	.byte	0x02, 0x03, 0x01, 0x00, 0x02, 0x06, 0x01, 0x00, 0x04, 0x0b, 0x08, 0x00, 0x09, 0x00, 0x00, 0x00
        /*0020*/ 	.byte	0x00, 0x00, 0x00, 0x00


//--------------------- .nv.info._ZN7cutlass13device_kernelINS_4gemm6kernel13GemmUniversalIN4cute5tupleIJiiiiEEENS1_10collective13CollectiveMmaINS1_35MainloopSm100TmaUmmaWarpSpecializedILi5ELi2ELi4ENS5_IJNS4_1CILi1EEESB_SB_EEEEENS5_IJNSA_ILi128EEENSA_ILi64EEESF_EEENS_6half_tENS5_IJlSB_lEEESH_SI_NS4_8TiledMMAINS4_8MMA_AtomIJNS4_20SM100_MMA_F16BF16_SSISH_SH_fLi128ELi64ELNS4_4UMMA5MajorE0ELSN_0ELNSM_7ScaleInE0ELSO_0EEEEEENS4_6LayoutISC_NS5_IJNSA_ILi0EEESS_SS_EEEEENS5_IJNS4_10UnderscoreESV_SV_EEEEENS4_13SM90_TMA_LOADENS4_14ComposedLayoutINS4_7SwizzleILi3ELi4ELi3EEENS4_18smem_ptr_flag_bitsILi16EEENSR_INS5_IJNSA_ILi8EEESF_EEENS5_IJSF_SB_EEEEEEEvNS4_8identityESY_S18_vS19_EENS_8epilogue10collective18CollectiveEpilogueINS1B_23Sm100TmaWarpSpecializedILi3ELi2ELi32ELb1ELb0EEEJSG_NS5_IJNSR_ISE_SB_EENSR_INSA_ILi32EEESB_EEEEESH_SI_SH_SI_NS1B_6fusion15FusionCallbacksIS1F_NS1K_17LinearCombinationISH_fSH_fLNS_15FloatRoundStyleE2EEESG_S1J_JEEENS4_5SM1004TMEM4LOAD26SM100_TMEM_LOAD_32dp32b32xESY_NSZ_INS10_ILi2ELi4ELi3EEES13_NSR_INS5_IJS14_S1H_EEENS5_IJS1H_SB_EEEEEEENS4_39AutoVectorizingCopyWithAssumedAlignmentILi128EEENS4_14SM90_TMA_STOREES1Y_S20_S20_EEEvvEEEEvNT_6ParamsE --------------------------
	.section	.nv.info._ZN7cutlass13device_kernelINS_4gemm6kernel13GemmUniversalIN4cute5tupleIJiiiiEEENS1_10collective13CollectiveMmaINS1_35MainloopSm100TmaUmmaWarpSpecializedILi5ELi2ELi4ENS5_IJNS4_1CILi1EEESB_SB_EEEEENS5_IJNSA_ILi128EEENSA_ILi64EEESF_EEENS_6half_tENS5_IJlSB_lEEESH_SI_NS4_8TiledMMAINS4_8MMA_AtomIJNS4_20SM100_MMA_F16BF16_SSISH_SH_fLi128ELi64ELNS4_4UMMA5MajorE0ELSN_0ELNSM_7ScaleInE0ELSO_0EEEEEENS4_6LayoutISC_NS5_IJNSA_ILi0EEESS_SS_EEEEENS5_IJNS4_10UnderscoreESV_SV_EEEEENS4_13SM90_TMA_LOADENS4_14ComposedLayoutINS4_7SwizzleILi3ELi4ELi3EEENS4_18smem_ptr_flag_bitsILi16EEENSR_INS5_IJNSA_ILi8EEESF_EEENS5_IJSF_SB_EEEEEEEvNS4_8identityESY_S18_vS19_EENS_8epilogue10collective18CollectiveEpilogueINS1B_23Sm100TmaWarpSpecializedILi3ELi2ELi32ELb1ELb0EEEJSG_NS5_IJNSR_ISE_SB_EENSR_INSA_ILi32EEESB_EEEEESH_SI_SH_SI_NS1B_6fusion15FusionCallbacksIS1F_NS1K_17LinearCombinationISH_fSH_fLNS_15FloatRoundStyleE2EEESG_S1J_JEEENS4_5SM1004TMEM4LOAD26SM100_TMEM_LOAD_32dp32b32xESY_NSZ_INS10_ILi2ELi4ELi3EEES13_NSR_INS5_IJS14_S1H_EEENS5_IJS1H_SB_EEEEEEENS4_39AutoVectorizingCopyWithAssumedAlignmentILi128EEENS4_14SM90_TMA_STOREES1Y_S20_S20_EEEvvEEEEvNT_6ParamsE,"",@"SHT_CUDA_INFO"
	.sectionflags	@""
	.align	4


	//----- nvinfo : EIATTR_CUDA_API_VERSION
	.align		4
        /*0000*/ 	.byte	0x04, 0x37
        /*0002*/ 	.short	(.L_31 - .L_30)
.L_30:
        /*0004*/ 	.word	0x00000082


	//----- nvinfo : EIATTR_KPARAM_INFO
	.align		4
.L_31:
        /*0008*/ 	.byte	0x04, 0x17
        /*000a*/ 	.short	(.L_33 - .L_32)
.L_32:
        /*000c*/ 	.word	0x00000000
        /*0010*/ 	.short	0x0000
        /*0012*/ 	.short	0x0000
        /*0014*/ 	.byte	0x00, 0xf0, 0x01, 0x20


	//----- nvinfo : EIATTR_AT_ENTRY_FRAGMENTS
	.align		4
.L_33:
        /*0018*/ 	.byte	0x04, 0x4f
        /*001a*/ 	.short	(.L_35 - .L_34)


	//   ....[0]....
.L_34:
        /*001c*/ 	.word	0x00000006


	//----- nvinfo : EIATTR_RESERVED_SMEM_USED
	.align		4
.L_35:
        /*0020*/ 	.byte	0x01, 0x41
	.zero		2


	//----- nvinfo : EIATTR_SPARSE_MMA_MASK
	.align		4
        /*0024*/ 	.byte	0x03, 0x50
        /*0026*/ 	.short	0x0000


	//----- nvinfo : EIATTR_TCGEN05_1CTA_USED
	.align		4
        /*0028*/ 	.byte	0x01, 0x51
	.zero		2


	//----- nvinfo : EIATTR_MAXREG_COUNT
	.align		4
        /*002c*/ 	.byte	0x03, 0x1b
        /*002e*/ 	.short	0x00ff


	//----- nvinfo : EIATTR_NUM_BARRIERS
	.align		4
        /*0030*/ 	.byte	0x02, 0x4c
        /*0032*/ 	.byte	0x07
	.zero		1


	//----- nvinfo : EIATTR_EXTERNS
	.align		4
        /*0034*/ 	.byte	0x04, 0x0f
        /*0036*/ 	.short	(.L_37 - .L_36)


	//   ....[0]....
	.align		4
.L_36:
        /*0038*/ 	.word	index@(__assertfail)


	//----- nvinfo : EIATTR_MERCURY_ISA_VERSION
	.align		4
.L_37:
        /*003c*/ 	.byte	0x03, 0x5f
        /*003e*/ 	.short	0x0101


	//----- nvinfo : EIATTR_INT_WARP_WIDE_INSTR_OFFSETS
	.align		4
        /*0040*/ 	.byte	0x04, 0x31
        /*0042*/ 	.short	(.L_39 - .L_38)


	//   ....[0]....
.L_38:
        /*0044*/ 	.word	0x00001de0


	//   ....[1]....
        /*0048*/ 	.word	0x000038b0


	//   ....[2]....
        /*004c*/ 	.word	0x000038e0


	//   ....[3]....
        /*0050*/ 	.word	0x00003930


	//   ....[4]....
        /*0054*/ 	.word	0x00004220


	//   ....[5]....
        /*0058*/ 	.word	0x00004240


	//   ....[6]....
        /*005c*/ 	.word	0x00004510


	//   ....[7]....
        /*0060*/ 	.word	0x00004640


	//----- nvinfo : EIATTR_COOP_GROUP_MASK_REGIDS
	.align		4
.L_39:
        /*0064*/ 	.byte	0x04, 0x29
        /*0066*/ 	.short	(.L_41 - .L_40)


	//   ....[0]....
.L_40:
        /*0068*/ 	.word	0xffffffff


	//   ....[1]....
        /*006c*/ 	.word	0xffffffff


	//   ....[2]....
        /*0070*/ 	.word	0xffffffff


	//   ....[3]....
        /*0074*/ 	.word	0xffffffff


	//   ....[4]....
        /*0078*/ 	.word	0xffffffff


	//   ....[5]....
        /*007c*/ 	.word	0xffffffff


	//   ....[6]....
        /*0080*/ 	.word	0xffffffff


	//   ....[7]....
        /*0084*/ 	.word	0xffffffff


	//   ....[8]....
        /*0088*/ 	.word	0xffffffff


	//   ....[9]....
        /*008c*/ 	.word	0xffffffff


	//   ....[10]....
        /*0090*/ 	.word	0xffffffff


	//   ....[11]....
        /*0094*/ 	.word	0xffffffff


	//   ....[12]....
        /*0098*/ 	.word	0xffffffff


	//----- nvinfo : EIATTR_COOP_GROUP_INSTR_OFFSETS
	.align		4
.L_41:
        /*009c*/ 	.byte	0x04, 0x28
        /*009e*/ 	.short	(.L_43 - .L_42)


	//   ....[0]....
.L_42:
        /*00a0*/ 	.word	0x00000090


	//   ....[1]....
        /*00a4*/ 	.word	0x000004d0


	//   ....[2]....
        /*00a8*/ 	.word	0x00000660


	//   ....[3]....
        /*00ac*/ 	.word	0x000007e0


	//   ....[4]....
        /*00b0*/ 	.word	0x000008e0


	//   ....[5]....
        /*00b4*/ 	.word	0x00000a50


	//   ....[6]....
        /*00b8*/ 	.word	0x00000bf0


	//   ....[7]....
        /*00bc*/ 	.word	0x00001cc0


	//   ....[8]....
        /*00c0*/ 	.word	0x00002b30


	//   ....[9]....
        /*00c4*/ 	.word	0x00002d40


	//   ....[10]....
        /*00c8*/ 	.word	0x00002d70


	//   ....[11]....
        /*00cc*/ 	.word	0x000037a0


	//   ....[12]....
        /*00d0*/ 	.word	0x000039d0


	//----- nvinfo : EIATTR_VRC_CTA_INIT_COUNT
	.align		4
.L_43:
        /*00d4*/ 	.byte	0x02, 0x4a
        /*00d6*/ 	.byte	0x80
	.zero		1


	//----- nvinfo : EIATTR_SYSCALL_OFFSETS
	.align		4
        /*00d8*/ 	.byte	0x04, 0x46
        /*00da*/ 	.short	(.L_45 - .L_44)


	//   ....[0]....
.L_44:
        /*00dc*/ 	.word	0x000051f0


	//   ....[1]....
        /*00e0*/ 	.word	0x000052e0


	//   ....[2]....
        /*00e4*/ 	.word	0x00005b20


	//   ....[3]....
        /*00e8*/ 	.word	0x000067d0


	//----- nvinfo : EIATTR_MBARRIER_INSTR_OFFSETS
	.align		4
.L_45:
        /*00ec*/ 	.byte	0x04, 0x39
        /*00ee*/ 	.short	(.L_47 - .L_46)


	//   ....[0]....
.L_46:
        /*00f0*/ 	.word	0x000005b0
        /*00f4*/ 	.word	0x000000ff
        /*00f8*/ 	.word	0x00000000
        /*00fc*/ 	.short	0x0100
        /*00fe*/ 	.byte	0x05
	.zero		1


	//   ....[1]....
        /*0100*/ 	.word	0x000005c0
        /*0104*/ 	.word	0x000000ff
        /*0108*/ 	.word	0x00000028
        /*010c*/ 	.short	0x0100
        /*010e*/ 	.byte	0x05
	.zero		1


	//   ....[2]....
        /*0110*/ 	.word	0x000005d0
        /*0114*/ 	.word	0x000000ff
        /*0118*/ 	.word	0x00000008
        /*011c*/ 	.short	0x0100
        /*011e*/ 	.byte	0x05
	.zero		1


	//   ....[3]....
        /*0120*/ 	.word	0x000005e0
        /*0124*/ 	.word	0x000000ff
        /*0128*/ 	.word	0x00000030
        /*012c*/ 	.short	0x0100
        /*012e*/ 	.byte	0x05
	.zero		1


	//   ....[4]....
        /*0130*/ 	.word	0x000005f0
        /*0134*/ 	.word	0x000000ff
        /*0138*/ 	.word	0x00000010
        /*013c*/ 	.short	0x0100
        /*013e*/ 	.byte	0x05
	.zero		1


	//   ....[5]....
        /*0140*/ 	.word	0x00000600
        /*0144*/ 	.word	0x000000ff
        /*0148*/ 	.word	0x00000038
        /*014c*/ 	.short	0x0100
        /*014e*/ 	.byte	0x05
	.zero		1


	//   ....[6]....
        /*0150*/ 	.word	0x00000610
        /*0154*/ 	.word	0x000000ff
        /*0158*/ 	.word	0x00000018
        /*015c*/ 	.short	0x0100
        /*015e*/ 	.byte	0x05
	.zero		1


	//   ....[7]....
        /*0160*/ 	.word	0x00000620
        /*0164*/ 	.word	0x000000ff
        /*0168*/ 	.word	0x00000040
        /*016c*/ 	.short	0x0100
        /*016e*/ 	.byte	0x05
	.zero		1


	//   ....[8]....
        /*0170*/ 	.word	0x00000630
        /*0174*/ 	.word	0x000000ff
        /*0178*/ 	.word	0x00000020
        /*017c*/ 	.short	0x0100
        /*017e*/ 	.byte	0x05
	.zero		1


	//   ....[9]....
        /*0180*/ 	.word	0x00000640
        /*0184*/ 	.word	0x000000ff
        /*0188*/ 	.word	0x00000048
        /*018c*/ 	.short	0x0100
        /*018e*/ 	.byte	0x05
	.zero		1


	//   ....[10]....
        /*0190*/ 	.word	0x00000770
        /*0194*/ 	.word	0x000000ff
        /*0198*/ 	.word	0x00000050
        /*019c*/ 	.short	0x0100
        /*019e*/ 	.byte	0x07
	.zero		1


	//   ....[11]....
        /*01a0*/ 	.word	0x00000780
        /*01a4*/ 	.word	0x000000ff
        /*01a8*/ 	.word	0x00000068
        /*01ac*/ 	.short	0x0100
        /*01ae*/ 	.byte	0x07
	.zero		1


	//   ....[12]....
        /*01b0*/ 	.word	0x00000790
        /*01b4*/ 	.word	0x000000ff
        /*01b8*/ 	.word	0x00000058
        /*01bc*/ 	.short	0x0100
        /*01be*/ 	.byte	0x07
	.zero		1


	//   ....[13]....
        /*01c0*/ 	.word	0x000007a0
        /*01c4*/ 	.word	0x000000ff
        /*01c8*/ 	.word	0x00000070
        /*01cc*/ 	.short	0x0100
        /*01ce*/ 	.byte	0x07
	.zero		1


	//   ....[14]....
        /*01d0*/ 	.word	0x000007b0
        /*01d4*/ 	.word	0x000000ff
        /*01d8*/ 	.word	0x00000060
        /*01dc*/ 	.short	0x0100
        /*01de*/ 	.byte	0x07
	.zero		1


	//   ....[15]....
        /*01e0*/ 	.word	0x000007c0
        /*01e4*/ 	.word	0x000000ff
        /*01e8*/ 	.word	0x00000078
        /*01ec*/ 	.short	0x0100
        /*01ee*/ 	.byte	0x07
	.zero		1


	//   ....[16]....
        /*01f0*/ 	.word	0x000008b0
        /*01f4*/ 	.word	0x000000ff
        /*01f8*/ 	.word	0x00000080
        /*01fc*/ 	.short	0x0100
        /*01fe*/ 	.byte	0x05
	.zero		1


	//   ....[17]....
        /*0200*/ 	.word	0x000008c0
        /*0204*/ 	.word	0x000000ff
        /*0208*/ 	.word	0x00000088
        /*020c*/ 	.short	0x0100
        /*020e*/ 	.byte	0x05
	.zero		1


	//   ....[18]....
        /*0210*/ 	.word	0x00000a00
        /*0214*/ 	.word	0x000000ff
        /*0218*/ 	.word	0x00000090
        /*021c*/ 	.short	0x0100
        /*021e*/ 	.byte	0x05
	.zero		1


	//   ....[19]....
        /*0220*/ 	.word	0x00000a10
        /*0224*/ 	.word	0x000000ff
        /*0228*/ 	.word	0x000000a0
        /*022c*/ 	.short	0x0100
        /*022e*/ 	.byte	0x05
	.zero		1


	//   ....[20]....
        /*0230*/ 	.word	0x00000a20
        /*0234*/ 	.word	0x000000ff
        /*0238*/ 	.word	0x00000098
        /*023c*/ 	.short	0x0100
        /*023e*/ 	.byte	0x05
	.zero		1


	//   ....[21]....
        /*0240*/ 	.word	0x00000a30
        /*0244*/ 	.word	0x000000ff
        /*0248*/ 	.word	0x000000a8
        /*024c*/ 	.short	0x0100
        /*024e*/ 	.byte	0x05
	.zero		1


	//   ....[22]....
        /*0250*/ 	.word	0x00000b60
        /*0254*/ 	.word	0x000000ff
        /*0258*/ 	.word	0x000000b0
        /*025c*/ 	.short	0x0100
        /*025e*/ 	.byte	0x07
	.zero		1


	//   ....[23]....
        /*0260*/ 	.word	0x00000b70
        /*0264*/ 	.word	0x000000ff
        /*0268*/ 	.word	0x000000d0
        /*026c*/ 	.short	0x0100
        /*026e*/ 	.byte	0x07
	.zero		1


	//   ....[24]....
        /*0270*/ 	.word	0x00000b80
        /*0274*/ 	.word	0x000000ff
        /*0278*/ 	.word	0x000000b8
        /*027c*/ 	.short	0x0100
        /*027e*/ 	.byte	0x07
	.zero		1


	//   ....[25]....
        /*0280*/ 	.word	0x00000b90
        /*0284*/ 	.word	0x000000ff
        /*0288*/ 	.word	0x000000d8
        /*028c*/ 	.short	0x0100
        /*028e*/ 	.byte	0x07
	.zero		1


	//   ....[26]....
        /*0290*/ 	.word	0x00000ba0
        /*0294*/ 	.word	0x000000ff
        /*0298*/ 	.word	0x000000c0
        /*029c*/ 	.short	0x0100
        /*029e*/ 	.byte	0x07
	.zero		1


	//   ....[27]....
        /*02a0*/ 	.word	0x00000bb0
        /*02a4*/ 	.word	0x000000ff
        /*02a8*/ 	.word	0x000000e0
        /*02ac*/ 	.short	0x0100
        /*02ae*/ 	.byte	0x07
	.zero		1


	//   ....[28]....
        /*02b0*/ 	.word	0x00000bc0
        /*02b4*/ 	.word	0x000000ff
        /*02b8*/ 	.word	0x000000c8
        /*02bc*/ 	.short	0x0100
        /*02be*/ 	.byte	0x07
	.zero		1


	//   ....[29]....
        /*02c0*/ 	.word	0x00000bd0
        /*02c4*/ 	.word	0x000000ff
        /*02c8*/ 	.word	0x000000e8
        /*02cc*/ 	.short	0x0100
        /*02ce*/ 	.byte	0x07
	.zero		1


	//   ....[30]....
        /*02d0*/ 	.word	0x00000cc0
        /*02d4*/ 	.word	0x000000ff
        /*02d8*/ 	.word	0x000000f0
        /*02dc*/ 	.short	0x0100
        /*02de*/ 	.byte	0x05
	.zero		1


	//   ....[31]....
        /*02e0*/ 	.word	0x00000cd0
        /*02e4*/ 	.word	0x000000ff
        /*02e8*/ 	.word	0x00000100
        /*02ec*/ 	.short	0x0100
        /*02ee*/ 	.byte	0x05
	.zero		1


	//   ....[32]....
        /*02f0*/ 	.word	0x00000ce0
        /*02f4*/ 	.word	0x000000ff
        /*02f8*/ 	.word	0x000000f8
        /*02fc*/ 	.short	0x0100
        /*02fe*/ 	.byte	0x05
	.zero		1


	//   ....[33]....
        /*0300*/ 	.word	0x00000cf0
        /*0304*/ 	.word	0x000000ff
        /*0308*/ 	.word	0x00000108
        /*030c*/ 	.short	0x0100
        /*030e*/ 	.byte	0x05
	.zero		1


	//   ....[34]....
        /*0310*/ 	.word	0x000015c0
        /*0314*/ 	.word	0x00000002
        /*0318*/ 	.word	0x00000100
        /*031c*/ 	.short	0x010a
        /*031e*/ 	.byte	0xff
	.zero		1


	//   ....[35]....
        /*0320*/ 	.word	0x000015f0
        /*0324*/ 	.word	0x00000002
        /*0328*/ 	.word	0x000000f0
        /*032c*/ 	.short	0x0101
        /*032e*/ 	.byte	0xff
	.zero		1


	//   ....[36]....
        /*0330*/ 	.word	0x000016c0
        /*0334*/ 	.word	0x000000ff
        /*0338*/ 	.word	0x00000028
        /*033c*/ 	.short	0x010a
        /*033e*/ 	.byte	0x08
	.zero		1


	//   ....[37]....
        /*0340*/ 	.word	0x00001760
        /*0344*/ 	.word	0x000000ff
        /*0348*/ 	.word	0x00000028
        /*034c*/ 	.short	0x010a
        /*034e*/ 	.byte	0x21
	.zero		1


	//   ....[38]....
        /*0350*/ 	.word	0x000018b0
        /*0354*/ 	.word	0x000000ff
        /*0358*/ 	.word	0x00000028
        /*035c*/ 	.short	0x010a
        /*035e*/ 	.byte	0x08
	.zero		1


	//   ....[39]....
        /*0360*/ 	.word	0x000019c0
        /*0364*/ 	.word	0x000000ff
        /*0368*/ 	.word	0x00000088
        /*036c*/ 	.short	0x0101
        /*036e*/ 	.byte	0x04
	.zero		1


	//   ....[40]....
        /*0370*/ 	.word	0x000019e0
        /*0374*/ 	.word	0x000000ff
        /*0378*/ 	.word	0x00000028
        /*037c*/ 	.short	0x010a
        /*037e*/ 	.byte	0x08
	.zero		1


	//   ....[41]....
        /*0380*/ 	.word	0x00001a60
        /*0384*/ 	.word	0x000000ff
        /*0388*/ 	.word	0x00000028
        /*038c*/ 	.short	0x010a
        /*038e*/ 	.byte	0x11
	.zero		1


	//   ....[42]....
        /*0390*/ 	.word	0x00001bb0
        /*0394*/ 	.word	0x000000ff
        /*0398*/ 	.word	0x00000028
        /*039c*/ 	.short	0x010a
        /*039e*/ 	.byte	0x08
	.zero		1


	//   ....[43]....
        /*03a0*/ 	.word	0x00001cf0
        /*03a4*/ 	.word	0x00000002
        /*03a8*/ 	.word	0x00000090
        /*03ac*/ 	.short	0x010a
        /*03ae*/ 	.byte	0xff
	.zero		1


	//   ....[44]....
        /*03b0*/ 	.word	0x00001db0
        /*03b4*/ 	.word	0x00000002
        /*03b8*/ 	.word	0x00000000
        /*03bc*/ 	.short	0x0101
        /*03be*/ 	.byte	0xff
	.zero		1


	//   ....[45]....
        /*03c0*/ 	.word	0x00002310
        /*03c4*/ 	.word	0x000000ff
        /*03c8*/ 	.word	0x00000000
        /*03cc*/ 	.short	0x010a
        /*03ce*/ 	.byte	0x05
	.zero		1


	//   ....[46]....
        /*03d0*/ 	.word	0x000023a0
        /*03d4*/ 	.word	0x000000ff
        /*03d8*/ 	.word	0x00000000
        /*03dc*/ 	.short	0x010a
        /*03de*/ 	.byte	0x05
	.zero		1


	//   ....[47]....
        /*03e0*/ 	.word	0x00002430
        /*03e4*/ 	.word	0x000000ff
        /*03e8*/ 	.word	0x00000000
        /*03ec*/ 	.short	0x010a
        /*03ee*/ 	.byte	0x05
	.zero		1


	//   ....[48]....
        /*03f0*/ 	.word	0x000024c0
        /*03f4*/ 	.word	0x000000ff
        /*03f8*/ 	.word	0x00000000
        /*03fc*/ 	.short	0x010a
        /*03fe*/ 	.byte	0x05
	.zero		1


	//   ....[49]....
        /*0400*/ 	.word	0x00002560
        /*0404*/ 	.word	0x00000000
        /*0408*/ 	.word	0x00000000
        /*040c*/ 	.short	0x010a
        /*040e*/ 	.byte	0xff
	.zero		1


	//   ....[50]....
        /*0410*/ 	.word	0x00002680
        /*0414*/ 	.word	0x00000000
        /*0418*/ 	.word	0x000000f0
        /*041c*/ 	.short	0x010a
        /*041e*/ 	.byte	0xff
	.zero		1


	//   ....[51]....
        /*0420*/ 	.word	0x000026f0
        /*0424*/ 	.word	0x00000000
        /*0428*/ 	.word	0x00000000
        /*042c*/ 	.short	0x0101
        /*042e*/ 	.byte	0xff
	.zero		1


	//   ....[52]....
        /*0430*/ 	.word	0x00002710
        /*0434*/ 	.word	0x000000ff
        /*0438*/ 	.word	0x000000a0
        /*043c*/ 	.short	0x010a
        /*043e*/ 	.byte	0x05
	.zero		1


	//   ....[53]....
        /*0440*/ 	.word	0x00002830
        /*0444*/ 	.word	0x00000000
        /*0448*/ 	.word	0x00000090
        /*044c*/ 	.short	0x010a
        /*044e*/ 	.byte	0xff
	.zero		1


	//   ....[54]....
        /*0450*/ 	.word	0x00002930
        /*0454*/ 	.word	0x00000000
        /*0458*/ 	.word	0x00000000
        /*045c*/ 	.short	0x0101
        /*045e*/ 	.byte	0xff
	.zero		1


	//   ....[55]....
        /*0460*/ 	.word	0x000029c0
        /*0464*/ 	.word	0x000000ff
        /*0468*/ 	.word	0x000000a0
        /*046c*/ 	.short	0x0106
        /*046e*/ 	.byte	0x05
	.zero		1


	//   ....[56]....
        /*0470*/ 	.word	0x000029e0
        /*0474*/ 	.word	0x000000ff
        /*0478*/ 	.word	0x000000a0
        /*047c*/ 	.short	0x010a
        /*047e*/ 	.byte	0x05
	.zero		1


	//   ....[57]....
        /*0480*/ 	.word	0x00002a70
        /*0484*/ 	.word	0x000000ff
        /*0488*/ 	.word	0x000000a0
        /*048c*/ 	.short	0x0106
        /*048e*/ 	.byte	0x04
	.zero		1


	//   ....[58]....
        /*0490*/ 	.word	0x00002ab0
        /*0494*/ 	.word	0x00000000
        /*0498*/ 	.word	0x000000a0
        /*049c*/ 	.short	0x010a
        /*049e*/ 	.byte	0xff
	.zero		1


	//   ....[59]....
        /*04a0*/ 	.word	0x00002ff0
        /*04a4*/ 	.word	0x00000000
        /*04a8*/ 	.word	0x00000090
        /*04ac*/ 	.short	0x010a
        /*04ae*/ 	.byte	0xff
	.zero		1


	//   ....[60]....
        /*04b0*/ 	.word	0x00003100
        /*04b4*/ 	.word	0x00000003
        /*04b8*/ 	.word	0x00000000
        /*04bc*/ 	.short	0x0101
        /*04be*/ 	.byte	0xff
	.zero		1


	//   ....[61]....
        /*04c0*/ 	.word	0x00003110
        /*04c4*/ 	.word	0x000000ff
        /*04c8*/ 	.word	0x00000000
        /*04cc*/ 	.short	0x010a
        /*04ce*/ 	.byte	0x06
	.zero		1


	//   ....[62]....
        /*04d0*/ 	.word	0x00003130
        /*04d4*/ 	.word	0x000000ff
        /*04d8*/ 	.word	0x000000d0
        /*04dc*/ 	.short	0x010a
        /*04de*/ 	.byte	0x07
	.zero		1


	//   ....[63]....
        /*04e0*/ 	.word	0x00003200
        /*04e4*/ 	.word	0x000000ff
        /*04e8*/ 	.word	0x00000000
        /*04ec*/ 	.short	0x010a
        /*04ee*/ 	.byte	0x06
	.zero		1


	//   ....[64]....
        /*04f0*/ 	.word	0x00003330
        /*04f4*/ 	.word	0x000000ff
        /*04f8*/ 	.word	0x00000000
        /*04fc*/ 	.short	0x010a
        /*04fe*/ 	.byte	0x1a
	.zero		1


	//   ....[65]....
        /*0500*/ 	.word	0x000035d0
        /*0504*/ 	.word	0x000000ff
        /*0508*/ 	.word	0x00000000
        /*050c*/ 	.short	0x010a
        /*050e*/ 	.byte	0x06
	.zero		1


	//   ....[66]....
        /*0510*/ 	.word	0x00003660
        /*0514*/ 	.word	0x000000ff
        /*0518*/ 	.word	0x00000000
        /*051c*/ 	.short	0x010a
        /*051e*/ 	.byte	0x06
	.zero		1


	//   ....[67]....
        /*0520*/ 	.word	0x000036f0
        /*0524*/ 	.word	0x000000ff
        /*0528*/ 	.word	0x00000000
        /*052c*/ 	.short	0x010a
        /*052e*/ 	.byte	0x06
	.zero		1


	//   ....[68]....
        /*0530*/ 	.word	0x00003780
        /*0534*/ 	.word	0x000000ff
        /*0538*/ 	.word	0x00000000
        /*053c*/ 	.short	0x010a
        /*053e*/ 	.byte	0x07
	.zero		1


	//   ....[69]....
        /*0540*/ 	.word	0x00003bc0
        /*0544*/ 	.word	0x00000000
        /*0548*/ 	.word	0x00000090
        /*054c*/ 	.short	0x010a
        /*054e*/ 	.byte	0xff
	.zero		1


	//   ....[70]....
        /*0550*/ 	.word	0x00003c80
        /*0554*/ 	.word	0x00000000
        /*0558*/ 	.word	0x00000000
        /*055c*/ 	.short	0x0101
        /*055e*/ 	.byte	0xff
	.zero		1


	//   ....[71]....
        /*0560*/ 	.word	0x00003fa0
        /*0564*/ 	.word	0x000000ff
        /*0568*/ 	.word	0x00000088
        /*056c*/ 	.short	0x010a
        /*056e*/ 	.byte	0x07
	.zero		1


	//   ....[72]....
        /*0570*/ 	.word	0x000041c0
        /*0574*/ 	.word	0x000000ff
        /*0578*/ 	.word	0x00000068
        /*057c*/ 	.short	0x010a
        /*057e*/ 	.byte	0x0f
	.zero		1


	//   ....[73]....
        /*0580*/ 	.word	0x000043c0
        /*0584*/ 	.word	0x000000ff
        /*0588*/ 	.word	0x00000050
        /*058c*/ 	.short	0x010b
        /*058e*/ 	.byte	0x0f
	.zero		1


	//   ....[74]....
        /*0590*/ 	.word	0x00004410
        /*0594*/ 	.word	0x000000ff
        /*0598*/ 	.word	0x00000000
        /*059c*/ 	.short	0x0101
        /*059e*/ 	.byte	0x10
	.zero		1


	//   ....[75]....
        /*05a0*/ 	.word	0x00004450
        /*05a4*/ 	.word	0x000000ff
        /*05a8*/ 	.word	0x00000068
        /*05ac*/ 	.short	0x010a
        /*05ae*/ 	.byte	0x0d
	.zero		1


	//   ....[76]....
        /*05b0*/ 	.word	0x00004690
        /*05b4*/ 	.word	0x000000ff
        /*05b8*/ 	.word	0x00000050
        /*05bc*/ 	.short	0x010b
        /*05be*/ 	.byte	0x0d
	.zero		1


	//   ....[77]....
        /*05c0*/ 	.word	0x00004700
        /*05c4*/ 	.word	0x000000ff
        /*05c8*/ 	.word	0x00000000
        /*05cc*/ 	.short	0x0101
        /*05ce*/ 	.byte	0x0f
	.zero		1


	//   ....[78]....
        /*05d0*/ 	.word	0x00004750
        /*05d4*/ 	.word	0x000000ff
        /*05d8*/ 	.word	0x00000000
        /*05dc*/ 	.short	0x010a
        /*05de*/ 	.byte	0x04
	.zero		1


	//   ....[79]....
        /*05e0*/ 	.word	0x000047e0
        /*05e4*/ 	.word	0x000000ff
        /*05e8*/ 	.word	0x00000000
        /*05ec*/ 	.short	0x010a
        /*05ee*/ 	.byte	0x04
	.zero		1


	//   ....[80]....
        /*05f0*/ 	.word	0x00004880
        /*05f4*/ 	.word	0x00000000
        /*05f8*/ 	.word	0x00000000
        /*05fc*/ 	.short	0x010a
        /*05fe*/ 	.byte	0xff
	.zero		1


	//   ....[81]....
        /*0600*/ 	.word	0x00004bc0
        /*0604*/ 	.word	0x00000000
        /*0608*/ 	.word	0x00000090
        /*060c*/ 	.short	0x010a
        /*060e*/ 	.byte	0xff
	.zero		1


	//   ....[82]....
        /*0610*/ 	.word	0x00004cd0
        /*0614*/ 	.word	0x00000000
        /*0618*/ 	.word	0x00000000
        /*061c*/ 	.short	0x0101
        /*061e*/ 	.byte	0xff
	.zero		1


	//   ....[83]....
        /*0620*/ 	.word	0x00005770
        /*0624*/ 	.word	0x00000000
        /*0628*/ 	.word	0x00000050
        /*062c*/ 	.short	0x010a
        /*062e*/ 	.byte	0xff
	.zero		1


	//   ....[84]....
        /*0630*/ 	.word	0x000057e0
        /*0634*/ 	.word	0x00000049
        /*0638*/ 	.word	0x000000b0
        /*063c*/ 	.short	0x010a
        /*063e*/ 	.byte	0xff
	.zero		1


	//   ....[85]....
        /*0640*/ 	.word	0x000058d0
        /*0644*/ 	.word	0x00000000
        /*0648*/ 	.word	0x00000050
        /*064c*/ 	.short	0x010a
        /*064e*/ 	.byte	0xff
	.zero		1


	//   ....[86]....
        /*0650*/ 	.word	0x00005a00
        /*0654*/ 	.word	0x00000049
        /*0658*/ 	.word	0x000000b0
        /*065c*/ 	.short	0x010a
        /*065e*/ 	.byte	0xff
	.zero		1


	//   ....[87]....
        /*0660*/ 	.word	0x00006510
        /*0664*/ 	.word	0x00000000
        /*0668*/ 	.word	0x00000000
        /*066c*/ 	.short	0x0101
        /*066e*/ 	.byte	0xff
	.zero		1


	//   ....[88]....
        /*0670*/ 	.word	0x00006520
        /*0674*/ 	.word	0x00000002
        /*0678*/ 	.word	0x00000050
        /*067c*/ 	.short	0x010a
        /*067e*/ 	.byte	0xff
	.zero		1


	//   ....[89]....
        /*0680*/ 	.word	0x000065f0
        /*0684*/ 	.word	0x00000002
        /*0688*/ 	.word	0x00000050
        /*068c*/ 	.short	0x010a
        /*068e*/ 	.byte	0xff
	.zero		1


	//   ....[90]....
        /*0690*/ 	.word	0x00006940
        /*0694*/ 	.word	0x000000ff
        /*0698*/ 	.word	0x00000000
        /*069c*/ 	.short	0x0101
        /*069e*/ 	.byte	0x05
	.zero		1


	//   ....[91]....
        /*06a0*/ 	.word	0x00007290
        /*06a4*/ 	.word	0x00000000
        /*06a8*/ 	.word	0x00000000
        /*06ac*/ 	.short	0x0101
        /*06ae*/ 	.byte	0xff
	.zero		1


	//   ....[92]....
        /*06b0*/ 	.word	0x00007500
        /*06b4*/ 	.word	0x000000ff
        /*06b8*/ 	.word	0x00000000
        /*06bc*/ 	.short	0x0101
        /*06be*/ 	.byte	0x04
	.zero		1


	//   ....[93]....
        /*06c0*/ 	.word	0x00007520
        /*06c4*/ 	.word	0x00000002
        /*06c8*/ 	.word	0x00000100
        /*06cc*/ 	.short	0x010a
        /*06ce*/ 	.byte	0xff
	.zero		1


	//   ....[94]....
        /*06d0*/ 	.word	0x00007580
        /*06d4*/ 	.word	0x00000002
        /*06d8*/ 	.word	0x00000028
        /*06dc*/ 	.short	0x010a
        /*06de*/ 	.byte	0xff
	.zero		1


	//   ....[95]....
        /*06e0*/ 	.word	0x000075e0
        /*06e4*/ 	.word	0x00000002
        /*06e8*/ 	.word	0x00000028
        /*06ec*/ 	.short	0x010a
        /*06ee*/ 	.byte	0xff
	.zero		1


	//   ....[96]....
        /*06f0*/ 	.word	0x00007630
        /*06f4*/ 	.word	0x00000002
        /*06f8*/ 	.word	0x00000090
        /*06fc*/ 	.short	0x010a
        /*06fe*/ 	.byte	0xff
	.zero		1


	//   ....[97]....
        /*0700*/ 	.word	0x00007690
        /*0704*/ 	.word	0x00000000
        /*0708*/ 	.word	0x00000000
        /*070c*/ 	.short	0x010a
        /*070e*/ 	.byte	0xff
	.zero		1


	//   ....[98]....
        /*0710*/ 	.word	0x000076f0
        /*0714*/ 	.word	0x00000000
        /*0718*/ 	.word	0x00000000
        /*071c*/ 	.short	0x010a
        /*071e*/ 	.byte	0xff
	.zero		1


	//   ....[99]....
        /*0720*/ 	.word	0x00007750
        /*0724*/ 	.word	0x00000000
        /*0728*/ 	.word	0x00000000
        /*072c*/ 	.short	0x010a
        /*072e*/ 	.byte	0xff
	.zero		1


	//   ....[100]....
        /*0730*/ 	.word	0x000077b0
        /*0734*/ 	.word	0x00000000
        /*0738*/ 	.word	0x00000000
        /*073c*/ 	.short	0x010a
        /*073e*/ 	.byte	0xff
	.zero		1


	//   ....[101]....
        /*0740*/ 	.word	0x00007800
        /*0744*/ 	.word	0x00000000
        /*0748*/ 	.word	0x000000f0
        /*074c*/ 	.short	0x010a
        /*074e*/ 	.byte	0xff
	.zero		1


	//   ....[102]....
        /*0750*/ 	.word	0x00007860
        /*0754*/ 	.word	0x00000000
        /*0758*/ 	.word	0x000000a0
        /*075c*/ 	.short	0x010a
        /*075e*/ 	.byte	0xff
	.zero		1


	//   ....[103]....
        /*0760*/ 	.word	0x000078b0
        /*0764*/ 	.word	0x00000000
        /*0768*/ 	.word	0x00000090
        /*076c*/ 	.short	0x010a
        /*076e*/ 	.byte	0xff
	.zero		1


	//   ....[104]....
        /*0770*/ 	.word	0x00007910
        /*0774*/ 	.word	0x00000000
        /*0778*/ 	.word	0x000000a0
        /*077c*/ 	.short	0x010a
        /*077e*/ 	.byte	0xff
	.zero		1


	//   ....[105]....
        /*0780*/ 	.word	0x00007960
        /*0784*/ 	.word	0x00000000
        /*0788*/ 	.word	0x00000090
        /*078c*/ 	.short	0x010a
        /*078e*/ 	.byte	0xff
	.zero		1


	//   ....[106]....
        /*0790*/ 	.word	0x000079c0
        /*0794*/ 	.word	0x00000002
        /*0798*/ 	.word	0x000000d0
        /*079c*/ 	.short	0x010a
        /*079e*/ 	.byte	0xff
	.zero		1


	//   ....[107]....
        /*07a0*/ 	.word	0x00007a20
        /*07a4*/ 	.word	0x00000000
        /*07a8*/ 	.word	0x00000000
        /*07ac*/ 	.short	0x010a
        /*07ae*/ 	.byte	0xff
	.zero		1


	//   ....[108]....
        /*07b0*/ 	.word	0x00007a80
        /*07b4*/ 	.word	0x00000000
        /*07b8*/ 	.word	0x00000000
        /*07bc*/ 	.short	0x010a
        /*07be*/ 	.byte	0xff
	.zero		1


	//   ....[109]....
        /*07c0*/ 	.word	0x00007ae0
        /*07c4*/ 	.word	0x00000000
        /*07c8*/ 	.word	0x00000000
        /*07cc*/ 	.short	0x010a
        /*07ce*/ 	.byte	0xff
	.zero		1


	//   ....[110]....
        /*07d0*/ 	.word	0x00007b40
        /*07d4*/ 	.word	0x00000000
        /*07d8*/ 	.word	0x00000000
        /*07dc*/ 	.short	0x010a
        /*07de*/ 	.byte	0xff
	.zero		1


	//   ....[111]....
        /*07e0*/ 	.word	0x00007ba0
        /*07e4*/ 	.word	0x00000000
        /*07e8*/ 	.word	0x00000000
        /*07ec*/ 	.short	0x010a
        /*07ee*/ 	.byte	0xff
	.zero		1


	//   ....[112]....
        /*07f0*/ 	.word	0x00007bf0
        /*07f4*/ 	.word	0x00000000
        /*07f8*/ 	.word	0x00000090
        /*07fc*/ 	.short	0x010a
        /*07fe*/ 	.byte	0xff
	.zero		1


	//   ....[113]....
        /*0800*/ 	.word	0x00007c50
        /*0804*/ 	.word	0x00000000
        /*0808*/ 	.word	0x00000088
        /*080c*/ 	.short	0x010a
        /*080e*/ 	.byte	0xff
	.zero		1


	//   ....[114]....
        /*0810*/ 	.word	0x00007cb0
        /*0814*/ 	.word	0x00000000
        /*0818*/ 	.word	0x00000068
        /*081c*/ 	.short	0x010a
        /*081e*/ 	.byte	0xff
	.zero		1


	//   ....[115]....
        /*0820*/ 	.word	0x00007d10
        /*0824*/ 	.word	0x00000000
        /*0828*/ 	.word	0x00000068
        /*082c*/ 	.short	0x010a
        /*082e*/ 	.byte	0xff
	.zero		1


	//   ....[116]....
        /*0830*/ 	.word	0x00007d70
        /*0834*/ 	.word	0x00000000
        /*0838*/ 	.word	0x00000000
        /*083c*/ 	.short	0x010a
        /*083e*/ 	.byte	0xff
	.zero		1


	//   ....[117]....
        /*0840*/ 	.word	0x00007dd0
        /*0844*/ 	.word	0x00000000
        /*0848*/ 	.word	0x00000000
        /*084c*/ 	.short	0x010a
        /*084e*/ 	.byte	0xff
	.zero		1


	//   ....[118]....
        /*0850*/ 	.word	0x00007e20
        /*0854*/ 	.word	0x00000000
        /*0858*/ 	.word	0x00000090
        /*085c*/ 	.short	0x010a
        /*085e*/ 	.byte	0xff
	.zero		1


	//   ....[119]....
        /*0860*/ 	.word	0x00007e70
        /*0864*/ 	.word	0x00000000
        /*0868*/ 	.word	0x00000050
        /*086c*/ 	.short	0x010a
        /*086e*/ 	.byte	0xff
	.zero		1


	//   ....[120]....
        /*0870*/ 	.word	0x00007ec0
        /*0874*/ 	.word	0x00000049
        /*0878*/ 	.word	0x000000b0
        /*087c*/ 	.short	0x010a
        /*087e*/ 	.byte	0xff
	.zero		1


	//   ....[121]....
        /*0880*/ 	.word	0x00007f10
        /*0884*/ 	.word	0x00000002
        /*0888*/ 	.word	0x00000050
        /*088c*/ 	.short	0x010a
        /*088e*/ 	.byte	0xff
	.zero		1


	//----- nvinfo : EIATTR_NUM_MBARRIERS
	.align		4
.L_47:
        /*0890*/ 	.byte	0x03, 0x38
        /*0892*/ 	.short	0x0022


	//----- nvinfo : EIATTR_EXIT_INSTR_OFFSETS
	.align		4
        /*0894*/ 	.byte	0x04, 0x1c
        /*0896*/ 	.short	(.L_49 - .L_48)


	//   ....[0]....
.L_48:
        /*0898*/ 	.word	0x00002590


	//   ....[1]....
        /*089c*/ 	.word	0x00002a80


	//   ....[2]....
        /*08a0*/ 	.word	0x00002ae0


	//   ....[3]....
        /*08a4*/ 	.word	0x000039e0


	//   ....[4]....
        /*08a8*/ 	.word	0x000048b0


	//   ....[5]....
        /*08ac*/ 	.word	0x000048f0


	//   ....[6]....
        /*08b0*/ 	.word	0x000073f0


	//   ....[7]....
        /*08b4*/ 	.word	0x00007470


	//   ....[8]....
        /*08b8*/ 	.word	0x000074a0


	//   ....[9]....
        /*08bc*/ 	.word	0x00007510


	//----- nvinfo : EIATTR_MAX_THREADS
	.align		4
.L_49:
        /*08c0*/ 	.byte	0x04, 0x05
        /*08c2*/ 	.short	(.L_51 - .L_50)
.L_50:
        /*08c4*/ 	.word	0x00000100
        /*08c8*/ 	.word	0x00000001
        /*08cc*/ 	.word	0x00000001


	//----- nvinfo : EIATTR_CRS_STACK_SIZE
	.align		4
.L_51:
        /*08d0*/ 	.byte	0x04, 0x1e
        /*08d2*/ 	.short	(.L_53 - .L_52)
.L_52:
        /*08d4*/ 	.word	0x00000000


	//----- nvinfo : EIATTR_CBANK_PARAM_SIZE
	.align		4
.L_53:
        /*08d8*/ 	.byte	0x03, 0x19
        /*08da*/ 	.short	0x0800


	//----- nvinfo : EIATTR_PARAM_CBANK
	.align		4
        /*08dc*/ 	.byte	0x04, 0x0a
        /*08de*/ 	.short	(.L_55 - .L_54)
	.align		4
.L_54:
        /*08e0*/ 	.word	index@(.nv.constant0._ZN7cutlass13device_kernelINS_4gemm6kernel13GemmUniversalIN4cute5tupleIJiiiiEEENS1_10collective13CollectiveMmaINS1_35MainloopSm100TmaUmmaWarpSpecializedILi5ELi2ELi4ENS5_IJNS4_1CILi1EEESB_SB_EEEEENS5_IJNSA_ILi128EEENSA_ILi64EEESF_EEENS_6half_tENS5_IJlSB_lEEESH_SI_NS4_8TiledMMAINS4_8MMA_AtomIJNS4_20SM100_MMA_F16BF16_SSISH_SH_fLi128ELi64ELNS4_4UMMA5MajorE0ELSN_0ELNSM_7ScaleInE0ELSO_0EEEEEENS4_6LayoutISC_NS5_IJNSA_ILi0EEESS_SS_EEEEENS5_IJNS4_10UnderscoreESV_SV_EEEEENS4_13SM90_TMA_LOADENS4_14ComposedLayoutINS4_7SwizzleILi3ELi4ELi3EEENS4_18smem_ptr_flag_bitsILi16EEENSR_INS5_IJNSA_ILi8EEESF_EEENS5_IJSF_SB_EEEEEEEvNS4_8identityESY_S18_vS19_EENS_8epilogue10collective18CollectiveEpilogueINS1B_23Sm100TmaWarpSpecializedILi3ELi2ELi32ELb1ELb0EEEJSG_NS5_IJNSR_ISE_SB_EENSR_INSA_ILi32EEESB_EEEEESH_SI_SH_SI_NS1B_6fusion15FusionCallbacksIS1F_NS1K_17LinearCombinationISH_fSH_fLNS_15FloatRoundStyleE2EEESG_S1J_JEEENS4_5SM1004TMEM4LOAD26SM100_TMEM_LOAD_32dp32b32xESY_NSZ_INS10_ILi2ELi4ELi3EEES13_NSR_INS5_IJS14_S1H_EEENS5_IJS1H_SB_EEEEEEENS4_39AutoVectorizingCopyWithAssumedAlignmentILi128EEENS4_14SM90_TMA_STOREES1Y_S20_S20_EEEvvEEEEvNT_6ParamsE)
        /*08e4*/ 	.short	0x0380
        /*08e6*/ 	.short	0x0800


	//----- nvinfo : EIATTR_SW_WAR
	.align		4
.L_55:
        /*08e8*/ 	.byte	0x04, 0x36
        /*08ea*/ 	.short	(.L_57 - .L_56)
.L_56:
        /*08ec*/ 	.word	0x00000008
.L_57:


//--------------------- .nv.callgraph             --------------------------
	.section	.nv.callgraph,"",@"SHT_CUDA_CALLGRAPH"
	.align	4
	.sectionentsize	8
	.align		4
        /*0000*/ 	.word	0x00000000
	.align		4
        /*0004*/ 	.word	0xffffffff
	.align		4
        /*0008*/ 	.word	index@(_ZN7cutlass13device_kernelINS_4gemm6kernel13GemmUniversalIN4cute5tupleIJiiiiEEENS1_10collective13CollectiveMmaINS1_35MainloopSm100TmaUmmaWarpSpecializedILi5ELi2ELi4ENS5_IJNS4_1CILi1EEESB_SB_EEEEENS5_IJNSA_ILi128EEENSA_ILi64EEESF_EEENS_6half_tENS5_IJlSB_lEEESH_SI_NS4_8TiledMMAINS4_8MMA_AtomIJNS4_20SM100_MMA_F16BF16_SSISH_SH_fLi128ELi64ELNS4_4UMMA5MajorE0ELSN_0ELNSM_7ScaleInE0ELSO_0EEEEEENS4_6LayoutISC_NS5_IJNSA_ILi0EEESS_SS_EEEEENS5_IJNS4_10UnderscoreESV_SV_EEEEENS4_13SM90_TMA_LOADENS4_14ComposedLayoutINS4_7SwizzleILi3ELi4ELi3EEENS4_18smem_ptr_flag_bitsILi16EEENSR_INS5_IJNSA_ILi8EEESF_EEENS5_IJSF_SB_EEEEEEEvNS4_8identityESY_S18_vS19_EENS_8epilogue10collective18CollectiveEpilogueINS1B_23Sm100TmaWarpSpecializedILi3ELi2ELi32ELb1ELb0EEEJSG_NS5_IJNSR_ISE_SB_EENSR_INSA_ILi32EEESB_EEEEESH_SI_SH_SI_NS1B_6fusion15FusionCallbacksIS1F_NS1K_17LinearCombinationISH_fSH_fLNS_15FloatRoundStyleE2EEESG_S1J_JEEENS4_5SM1004TMEM4LOAD26SM100_TMEM_LOAD_32dp32b32xESY_NSZ_INS10_ILi2ELi4ELi3EEES13_NSR_INS5_IJS14_S1H_EEENS5_IJS1H_SB_EEEEEEENS4_39AutoVectorizingCopyWithAssumedAlignmentILi128EEENS4_14SM90_TMA_STOREES1Y_S20_S20_EEEvvEEEEvNT_6ParamsE)
	.align		4
        /*000c*/ 	.word	index@(__assertfail)
	.align		4
        /*0010*/ 	.word	0x00000000
	.align		4
        /*0014*/ 	.word	0xfffffffe
	.align		4
        /*0018*/ 	.word	0x00000000
	.align		4
        /*001c*/ 	.word	0xfffffffd
	.align		4
        /*0020*/ 	.word	0x00000000
	.align		4
        /*0024*/ 	.word	0xfffffffc


//--------------------- .nv.constant4             --------------------------
	.section	.nv.constant4,"a",@progbits
	.align	8
	.align		8
.nv.constant4:
        /*0000*/ 	.dword	__assertfail
	.align		8
        /*0008*/ 	.dword	__unnamed_1
	.align		8
        /*0010*/ 	.dword	__unnamed_2
	.align		8
        /*0018*/ 	.dword	_ZN40_INTERNAL_490fd617_4_k_cu_518038f3_251944cuda3std3__45__cpo5beginE
	.align		8
        /*0020*/ 	.dword	_ZN40_INTERNAL_490fd617_4_k_cu_518038f3_251944cuda3std3__45__cpo3endE
	.align		8
        /*0028*/ 	.dword	_ZN40_INTERNAL_490fd617_4_k_cu_518038f3_251944cuda3std3__45__cpo6cbeginE
	.align		8
        /*0030*/ 	.dword	_ZN40_INTERNAL_490fd617_4_k_cu_518038f3_251944cuda3std3__45__cpo4cendE
	.align		8
        /*0038*/ 	.dword	_ZN40_INTERNAL_490fd617_4_k_cu_518038f3_251944cuda3std3__442_GLOBAL__N__490fd617_4_k_cu_518038f3_251946ignoreE
	.align		8
        /*0040*/ 	.dword	_ZN40_INTERNAL_490fd617_4_k_cu_518038f3_251944cuda3std3__419piecewise_constructE
	.align		8
        /*0048*/ 	.dword	_ZN40_INTERNAL_490fd617_4_k_cu_518038f3_251944cuda3std3__48in_placeE
	.align		8
        /*0050*/ 	.dword	_ZN40_INTERNAL_490fd617_4_k_cu_518038f3_251944cuda3std6ranges3__45__cpo4swapE
	.align		8
        /*0058*/ 	.dword	_ZN40_INTERNAL_490fd617_4_k_cu_518038f3_251944cuda3std6ranges3__45__cpo9iter_moveE
	.align		8
        /*0060*/ 	.dword	_ZN40_INTERNAL_490fd617_4_k_cu_518038f3_251944cute7productE
	.align		8
        /*0068*/ 	.dword	_ZN40_INTERNAL_490fd617_4_k_cu_518038f3_251944cute1_E
	.align		8
        /*0070*/ 	.dword	$str$25
	.align		8
        /*0078*/ 	.dword	$str$26
	.align		8
        /*0080*/ 	.dword	$str$27
	.align		8
        /*0088*/ 	.dword	$str$28


//--------------------- .text._ZN7cutlass13device_kernelINS_4gemm6kernel13GemmUniversalIN4cute5tupleIJiiiiEEENS1_10collective13CollectiveMmaINS1_35MainloopSm100TmaUmmaWarpSpecializedILi5ELi2ELi4ENS5_IJNS4_1CILi1EEESB_SB_EEEEENS5_IJNSA_ILi128EEENSA_ILi64EEESF_EEENS_6half_tENS5_IJlSB_lEEESH_SI_NS4_8TiledMMAINS4_8MMA_AtomIJNS4_20SM100_MMA_F16BF16_SSISH_SH_fLi128ELi64ELNS4_4UMMA5MajorE0ELSN_0ELNSM_7ScaleInE0ELSO_0EEEEEENS4_6LayoutISC_NS5_IJNSA_ILi0EEESS_SS_EEEEENS5_IJNS4_10UnderscoreESV_SV_EEEEENS4_13SM90_TMA_LOADENS4_14ComposedLayoutINS4_7SwizzleILi3ELi4ELi3EEENS4_18smem_ptr_flag_bitsILi16EEENSR_INS5_IJNSA_ILi8EEESF_EEENS5_IJSF_SB_EEEEEEEvNS4_8identityESY_S18_vS19_EENS_8epilogue10collective18CollectiveEpilogueINS1B_23Sm100TmaWarpSpecializedILi3ELi2ELi32ELb1ELb0EEEJSG_NS5_IJNSR_ISE_SB_EENSR_INSA_ILi32EEESB_EEEEESH_SI_SH_SI_NS1B_6fusion15FusionCallbacksIS1F_NS1K_17LinearCombinationISH_fSH_fLNS_15FloatRoundStyleE2EEESG_S1J_JEEENS4_5SM1004TMEM4LOAD26SM100_TMEM_LOAD_32dp32b32xESY_NSZ_INS10_ILi2ELi4ELi3EEES13_NSR_INS5_IJS14_S1H_EEENS5_IJS1H_SB_EEEEEEENS4_39AutoVectorizingCopyWithAssumedAlignmentILi128EEENS4_14SM90_TMA_STOREES1Y_S20_S20_EEEvvEEEEvNT_6ParamsE --------------------------
	.section	.text._ZN7cutlass13device_kernelINS_4gemm6kernel13GemmUniversalIN4cute5tupleIJiiiiEEENS1_10collective13CollectiveMmaINS1_35MainloopSm100TmaUmmaWarpSpecializedILi5ELi2ELi4ENS5_IJNS4_1CILi1EEESB_SB_EEEEENS5_IJNSA_ILi128EEENSA_ILi64EEESF_EEENS_6half_tENS5_IJlSB_lEEESH_SI_NS4_8TiledMMAINS4_8MMA_AtomIJNS4_20SM100_MMA_F16BF16_SSISH_SH_fLi128ELi64ELNS4_4UMMA5MajorE0ELSN_0ELNSM_7ScaleInE0ELSO_0EEEEEENS4_6LayoutISC_NS5_IJNSA_ILi0EEESS_SS_EEEEENS5_IJNS4_10UnderscoreESV_SV_EEEEENS4_13SM90_TMA_LOADENS4_14ComposedLayoutINS4_7SwizzleILi3ELi4ELi3EEENS4_18smem_ptr_flag_bitsILi16EEENSR_INS5_IJNSA_ILi8EEESF_EEENS5_IJSF_SB_EEEEEEEvNS4_8identityESY_S18_vS19_EENS_8epilogue10collective18CollectiveEpilogueINS1B_23Sm100TmaWarpSpecializedILi3ELi2ELi32ELb1ELb0EEEJSG_NS5_IJNSR_ISE_SB_EENSR_INSA_ILi32EEESB_EEEEESH_SI_SH_SI_NS1B_6fusion15FusionCallbacksIS1F_NS1K_17LinearCombinationISH_fSH_fLNS_15FloatRoundStyleE2EEESG_S1J_JEEENS4_5SM1004TMEM4LOAD26SM100_TMEM_LOAD_32dp32b32xESY_NSZ_INS10_ILi2ELi4ELi3EEES13_NSR_INS5_IJS14_S1H_EEENS5_IJS1H_SB_EEEEEEENS4_39AutoVectorizingCopyWithAssumedAlignmentILi128EEENS4_14SM90_TMA_STOREES1Y_S20_S20_EEEvvEEEEvNT_6ParamsE,"ax",@progbits
	.align	128
.text._ZN7cutlass13device_kernelINS_4gemm6kernel13GemmUniversalIN4cute5tupleIJiiiiEEENS1_10collective13CollectiveMmaINS1_35MainloopSm100TmaUmmaWarpSpecializedILi5ELi2ELi4ENS5_IJNS4_1CILi1EEESB_SB_EEEEENS5_IJNSA_ILi128EEENSA_ILi64EEESF_EEENS_6half_tENS5_IJlSB_lEEESH_SI_NS4_8TiledMMAINS4_8MMA_AtomIJNS4_20SM100_MMA_F16BF16_SSISH_SH_fLi128ELi64ELNS4_4UMMA5MajorE0ELSN_0ELNSM_7ScaleInE0ELSO_0EEEEEENS4_6LayoutISC_NS5_IJNSA_ILi0EEESS_SS_EEEEENS5_IJNS4_10UnderscoreESV_SV_EEEEENS4_13SM90_TMA_LOADENS4_14ComposedLayoutINS4_7SwizzleILi3ELi4ELi3EEENS4_18smem_ptr_flag_bitsILi16EEENSR_INS5_IJNSA_ILi8EEESF_EEENS5_IJSF_SB_EEEEEEEvNS4_8identityESY_S18_vS19_EENS_8epilogue10collective18CollectiveEpilogueINS1B_23Sm100TmaWarpSpecializedILi3ELi2ELi32ELb1ELb0EEEJSG_NS5_IJNSR_ISE_SB_EENSR_INSA_ILi32EEESB_EEEEESH_SI_SH_SI_NS1B_6fusion15FusionCallbacksIS1F_NS1K_17LinearCombinationISH_fSH_fLNS_15FloatRoundStyleE2EEESG_S1J_JEEENS4_5SM1004TMEM4LOAD26SM100_TMEM_LOAD_32dp32b32xESY_NSZ_INS10_ILi2ELi4ELi3EEES13_NSR_INS5_IJS14_S1H_EEENS5_IJS1H_SB_EEEEEEENS4_39AutoVectorizingCopyWithAssumedAlignmentILi128EEENS4_14SM90_TMA_STOREES1Y_S20_S20_EEEvvEEEEvNT_6ParamsE:
        .type           _ZN7cutlass13device_kernelINS_4gemm6kernel13GemmUniversalIN4cute5tupleIJiiiiEEENS1_10collective13CollectiveMmaINS1_35MainloopSm100TmaUmmaWarpSpecializedILi5ELi2ELi4ENS5_IJNS4_1CILi1EEESB_SB_EEEEENS5_IJNSA_ILi128EEENSA_ILi64EEESF_EEENS_6half_tENS5_IJlSB_lEEESH_SI_NS4_8TiledMMAINS4_8MMA_AtomIJNS4_20SM100_MMA_F16BF16_SSISH_SH_fLi128ELi64ELNS4_4UMMA5MajorE0ELSN_0ELNSM_7ScaleInE0ELSO_0EEEEEENS4_6LayoutISC_NS5_IJNSA_ILi0EEESS_SS_EEEEENS5_IJNS4_10UnderscoreESV_SV_EEEEENS4_13SM90_TMA_LOADENS4_14ComposedLayoutINS4_7SwizzleILi3ELi4ELi3EEENS4_18smem_ptr_flag_bitsILi16EEENSR_INS5_IJNSA_ILi8EEESF_EEENS5_IJSF_SB_EEEEEEEvNS4_8identityESY_S18_vS19_EENS_8epilogue10collective18CollectiveEpilogueINS1B_23Sm100TmaWarpSpecializedILi3ELi2ELi32ELb1ELb0EEEJSG_NS5_IJNSR_ISE_SB_EENSR_INSA_ILi32EEESB_EEEEESH_SI_SH_SI_NS1B_6fusion15FusionCallbacksIS1F_NS1K_17LinearCombinationISH_fSH_fLNS_15FloatRoundStyleE2EEESG_S1J_JEEENS4_5SM1004TMEM4LOAD26SM100_TMEM_LOAD_32dp32b32xESY_NSZ_INS10_ILi2ELi4ELi3EEES13_NSR_INS5_IJS14_S1H_EEENS5_IJS1H_SB_EEEEEEENS4_39AutoVectorizingCopyWithAssumedAlignmentILi128EEENS4_14SM90_TMA_STOREES1Y_S20_S20_EEEvvEEEEvNT_6ParamsE,@function
        .size           _ZN7cutlass13device_kernelINS_4gemm6kernel13GemmUniversalIN4cute5tupleIJiiiiEEENS1_10collective13CollectiveMmaINS1_35MainloopSm100TmaUmmaWarpSpecializedILi5ELi2ELi4ENS5_IJNS4_1CILi1EEESB_SB_EEEEENS5_IJNSA_ILi128EEENSA_ILi64EEESF_EEENS_6half_tENS5_IJlSB_lEEESH_SI_NS4_8TiledMMAINS4_8MMA_AtomIJNS4_20SM100_MMA_F16BF16_SSISH_SH_fLi128ELi64ELNS4_4UMMA5MajorE0ELSN_0ELNSM_7ScaleInE0ELSO_0EEEEEENS4_6LayoutISC_NS5_IJNSA_ILi0EEESS_SS_EEEEENS5_IJNS4_10UnderscoreESV_SV_EEEEENS4_13SM90_TMA_LOADENS4_14ComposedLayoutINS4_7SwizzleILi3ELi4ELi3EEENS4_18smem_ptr_flag_bitsILi16EEENSR_INS5_IJNSA_ILi8EEESF_EEENS5_IJSF_SB_EEEEEEEvNS4_8identityESY_S18_vS19_EENS_8epilogue10collective18CollectiveEpilogueINS1B_23Sm100TmaWarpSpecializedILi3ELi2ELi32ELb1ELb0EEEJSG_NS5_IJNSR_ISE_SB_EENSR_INSA_ILi32EEESB_EEEEESH_SI_SH_SI_NS1B_6fusion15FusionCallbacksIS1F_NS1K_17LinearCombinationISH_fSH_fLNS_15FloatRoundStyleE2EEESG_S1J_JEEENS4_5SM1004TMEM4LOAD26SM100_TMEM_LOAD_32dp32b32xESY_NSZ_INS10_ILi2ELi4ELi3EEES13_NSR_INS5_IJS14_S1H_EEENS5_IJS1H_SB_EEEEEEENS4_39AutoVectorizingCopyWithAssumedAlignmentILi128EEENS4_14SM90_TMA_STOREES1Y_S20_S20_EEEvvEEEEvNT_6ParamsE,(.L_x_157 - _ZN7cutlass13device_kernelINS_4gemm6kernel13GemmUniversalIN4cute5tupleIJiiiiEEENS1_10collective13CollectiveMmaINS1_35MainloopSm100TmaUmmaWarpSpecializedILi5ELi2ELi4ENS5_IJNS4_1CILi1EEESB_SB_EEEEENS5_IJNSA_ILi128EEENSA_ILi64EEESF_EEENS_6half_tENS5_IJlSB_lEEESH_SI_NS4_8TiledMMAINS4_8MMA_AtomIJNS4_20SM100_MMA_F16BF16_SSISH_SH_fLi128ELi64ELNS4_4UMMA5MajorE0ELSN_0ELNSM_7ScaleInE0ELSO_0EEEEEENS4_6LayoutISC_NS5_IJNSA_ILi0EEESS_SS_EEEEENS5_IJNS4_10UnderscoreESV_SV_EEEEENS4_13SM90_TMA_LOADENS4_14ComposedLayoutINS4_7SwizzleILi3ELi4ELi3EEENS4_18smem_ptr_flag_bitsILi16EEENSR_INS5_IJNSA_ILi8EEESF_EEENS5_IJSF_SB_EEEEEEEvNS4_8identityESY_S18_vS19_EENS_8epilogue10collective18CollectiveEpilogueINS1B_23Sm100TmaWarpSpecializedILi3ELi2ELi32ELb1ELb0EEEJSG_NS5_IJNSR_ISE_SB_EENSR_INSA_ILi32EEESB_EEEEESH_SI_SH_SI_NS1B_6fusion15FusionCallbacksIS1F_NS1K_17LinearCombinationISH_fSH_fLNS_15FloatRoundStyleE2EEESG_S1J_JEEENS4_5SM1004TMEM4LOAD26SM100_TMEM_LOAD_32dp32b32xESY_NSZ_INS10_ILi2ELi4ELi3EEES13_NSR_INS5_IJS14_S1H_EEENS5_IJS1H_SB_EEEEEEENS4_39AutoVectorizingCopyWithAssumedAlignmentILi128EEENS4_14SM90_TMA_STOREES1Y_S20_S20_EEEvvEEEEvNT_6ParamsE)
        .other          _ZN7cutlass13device_kernelINS_4gemm6kernel13GemmUniversalIN4cute5tupleIJiiiiEEENS1_10collective13CollectiveMmaINS1_35MainloopSm100TmaUmmaWarpSpecializedILi5ELi2ELi4ENS5_IJNS4_1CILi1EEESB_SB_EEEEENS5_IJNSA_ILi128EEENSA_ILi64EEESF_EEENS_6half_tENS5_IJlSB_lEEESH_SI_NS4_8TiledMMAINS4_8MMA_AtomIJNS4_20SM100_MMA_F16BF16_SSISH_SH_fLi128ELi64ELNS4_4UMMA5MajorE0ELSN_0ELNSM_7ScaleInE0ELSO_0EEEEEENS4_6LayoutISC_NS5_IJNSA_ILi0EEESS_SS_EEEEENS5_IJNS4_10UnderscoreESV_SV_EEEEENS4_13SM90_TMA_LOADENS4_14ComposedLayoutINS4_7SwizzleILi3ELi4ELi3EEENS4_18smem_ptr_flag_bitsILi16EEENSR_INS5_IJNSA_ILi8EEESF_EEENS5_IJSF_SB_EEEEEEEvNS4_8identityESY_S18_vS19_EENS_8epilogue10collective18CollectiveEpilogueINS1B_23Sm100TmaWarpSpecializedILi3ELi2ELi32ELb1ELb0EEEJSG_NS5_IJNSR_ISE_SB_EENSR_INSA_ILi32EEESB_EEEEESH_SI_SH_SI_NS1B_6fusion15FusionCallbacksIS1F_NS1K_17LinearCombinationISH_fSH_fLNS_15FloatRoundStyleE2EEESG_S1J_JEEENS4_5SM1004TMEM4LOAD26SM100_TMEM_LOAD_32dp32b32xESY_NSZ_INS10_ILi2ELi4ELi3EEES13_NSR_INS5_IJS14_S1H_EEENS5_IJS1H_SB_EEEEEEENS4_39AutoVectorizingCopyWithAssumedAlignmentILi128EEENS4_14SM90_TMA_STOREES1Y_S20_S20_EEEvvEEEEvNT_6ParamsE,@"STO_CUDA_ENTRY STV_DEFAULT"
_ZN7cutlass13device_kernelINS_4gemm6kernel13GemmUniversalIN4cute5tupleIJiiiiEEENS1_10collective13CollectiveMmaINS1_35MainloopSm100TmaUmmaWarpSpecializedILi5ELi2ELi4ENS5_IJNS4_1CILi1EEESB_SB_EEEEENS5_IJNSA_ILi128EEENSA_ILi64EEESF_EEENS_6half_tENS5_IJlSB_lEEESH_SI_NS4_8TiledMMAINS4_8MMA_AtomIJNS4_20SM100_MMA_F16BF16_SSISH_SH_fLi128ELi64ELNS4_4UMMA5MajorE0ELSN_0ELNSM_7ScaleInE0ELSO_0EEEEEENS4_6LayoutISC_NS5_IJNSA_ILi0EEESS_SS_EEEEENS5_IJNS4_10UnderscoreESV_SV_EEEEENS4_13SM90_TMA_LOADENS4_14ComposedLayoutINS4_7SwizzleILi3ELi4ELi3EEENS4_18smem_ptr_flag_bitsILi16EEENSR_INS5_IJNSA_ILi8EEESF_EEENS5_IJSF_SB_EEEEEEEvNS4_8identityESY_S18_vS19_EENS_8epilogue10collective18CollectiveEpilogueINS1B_23Sm100TmaWarpSpecializedILi3ELi2ELi32ELb1ELb0EEEJSG_NS5_IJNSR_ISE_SB_EENSR_INSA_ILi32EEESB_EEEEESH_SI_SH_SI_NS1B_6fusion15FusionCallbacksIS1F_NS1K_17LinearCombinationISH_fSH_fLNS_15FloatRoundStyleE2EEESG_S1J_JEEENS4_5SM1004TMEM4LOAD26SM100_TMEM_LOAD_32dp32b32xESY_NSZ_INS10_ILi2ELi4ELi3EEES13_NSR_INS5_IJS14_S1H_EEENS5_IJS1H_SB_EEEEEEENS4_39AutoVectorizingCopyWithAssumedAlignmentILi128EEENS4_14SM90_TMA_STOREES1Y_S20_S20_EEEvvEEEEvNT_6ParamsE:
[----:B------:R-:W1:Y:S01]  /*0000*/  LDC R1, c[0x0][0x37c] ;  /* 0x0000df00ff017b82 */ /* 0x000e620000000800 */
[----:B------:R-:W2:Y:S01]  /*0010*/  S2R R93, SR_TID.X ;  /* 0x00000000005d7919 */ /* 0x000ea20000002100 */
[----:B------:R-:W3:Y:S01]  /*0020*/  LDCU.64 UR4, c[0x0][0x890] ;  /* 0x00011200ff0477ac */ /* 0x000ee20008000a00 */
[----:B------:R-:W-:Y:S02]  /*0030*/  PRMT R88, RZ, 0x7610, R88 ;  /* 0x00007610ff587816 */ /* 0x000fe40000000058 */
[----:B------:R-:W-:Y:S01]  /*0040*/  ELECT P5, URZ, PT ;  /* 0x0000000000ff782f */ /* 0x000fe200038a0000 */
[----:B------:R-:W4:Y:S01]  /*0050*/  LDCU.64 UR46, c[0x0][0x358] ;  /* 0x00006b00ff2e77ac */ /* 0x000f220008000a00 */
[----:B---3--:R-:W-:-:S04]  /*0060*/  UISETP.NE.U32.AND UP0, UPT, UR4, URZ, UPT ;  /* 0x000000ff0400728c */ /* 0x008fc8000bf05070 */
[----:B------:R-:W-:Y:S01]  /*0070*/  UISETP.NE.AND.EX UP0, UPT, UR5, URZ, UPT, UP0 ;  /* 0x000000ff0500728c */ /* 0x000fe2000bf05300 */
[----:B--2---:R-:W-:-:S05]  /*0080*/  SHF.R.U32.HI R92, RZ, 0x5, R93 ;  /* 0x00000005ff5c7819 */ /* 0x004fca000001165d */
[----:B------:R-:W2:Y:S02]  /*0090*/  SHFL.IDX PT, R0, R92, RZ, 0x1f ;  /* 0x00001fff5c007589 */ /* 0x000ea400000e0000 */
[----:B--2---:R-:W-:Y:S01]  /*00a0*/  R2UR UR8, R0 ;  /* 0x00000000000872ca */ /* 0x004fe200000e0000 */
[----:B-1--4-:R-:W-:-:S14]  /*00b0*/  BRA.U UP0, `(.L_x_0) ;  /* 0x00000001002c7547 */ /* 0x012fdc000b800000 */
[----:B------:R-:W1:Y:S02]  /*00c0*/  LDCU.64 UR6, c[0x0][0x888] ;  /* 0x00011100ff0677ac */ /* 0x000e640008000a00 */
[----:B-1----:R-:W-:-:S04]  /*00d0*/  UISETP.NE.U32.AND UP0, UPT, UR6, URZ, UPT ;  /* 0x000000ff0600728c */ /* 0x002fc8000bf05070 */
[----:B------:R-:W-:-:S09]  /*00e0*/  UISETP.NE.AND.EX UP0, UPT, UR7, URZ, UPT, UP0 ;  /* 0x000000ff0700728c */ /* 0x000fd2000bf05300 */
[----:B------:R-:W-:Y:S05]  /*00f0*/  BRA.U !UP0, `(.L_x_1) ;  /* 0x0000000108107547 */ /* 0x000fea000b800000 */
[----:B------:R-:W1:Y:S02]  /*0100*/  LDC.64 R2, c[0x0][0x888] ;  /* 0x00022200ff027b82 */ /* 0x000e640000000a00 */
[----:B-1----:R1:W5:Y:S01]  /*0110*/  LDG.E R49, desc[UR46][R2.64] ;  /* 0x0000002e02317981 */ /* 0x002362000c1e1900 */
[----:B------:R-:W-:Y:S01]  /*0120*/  HFMA2 R88, -RZ, RZ, 0, 5.9604644775390625e-08 ;  /* 0x00000001ff587431 */ /* 0x000fe200000001ff */
[----:B------:R-:W-:Y:S05]  /*0130*/  BRA `(.L_x_0) ;  /* 0x00000000000c7947 */ /* 0x000fea0003800000 */
.L_x_1:
[----:B------:R-:W1:Y:S01]  /*0140*/  LDCU UR6, c[0x0][0x880] ;  /* 0x00011000ff0677ac */ /* 0x000e620008000800 */
[----:B------:R-:W-:Y:S01]  /*0150*/  HFMA2 R88, -RZ, RZ, 0, 5.9604644775390625e-08 ;  /* 0x00000001ff587431 */ /* 0x000fe200000001ff */
[----:B-1----:R-:W-:-:S07]  /*0160*/  MOV R49, UR6 ;  /* 0x0000000600317c02 */ /* 0x002fce0008000f00 */
.L_x_0:
[----:B------:R-:W2:Y:S02]  /*0170*/  LDCU.64 UR6, c[0x0][0x8b0] ;  /* 0x00011600ff0677ac */ /* 0x000ea40008000a00 */
[----:B--2---:R-:W-:-:S04]  /*0180*/  UISETP.NE.U32.AND UP0, UPT, UR6, URZ, UPT ;  /* 0x000000ff0600728c */ /* 0x004fc8000bf05070 */
[----:B------:R-:W-:-:S09]  /*0190*/  UISETP.NE.AND.EX UP0, UPT, UR7, URZ, UPT, UP0 ;  /* 0x000000ff0700728c */ /* 0x000fd2000bf05300 */
[----:B------:R-:W-:Y:S05]  /*01a0*/  BRA.U UP0, `(.L_x_2) ;  /* 0x0000000100247547 */ /* 0x000fea000b800000 */
[----:B------:R-:W2:Y:S02]  /*01b0*/  LDCU.64 UR6, c[0x0][0x8a8] ;  /* 0x00011500ff0677ac */ /* 0x000ea40008000a00 */
[----:B--2---:R-:W-:-:S04]  /*01c0*/  UISETP.NE.U32.AND UP0, UPT, UR6, URZ, UPT ;  /* 0x000000ff0600728c */ /* 0x004fc8000bf05070 */
[----:B------:R-:W-:-:S09]  /*01d0*/  UISETP.NE.AND.EX UP0, UPT, UR7, URZ, UPT, UP0 ;  /* 0x000000ff0700728c */ /* 0x000fd2000bf05300 */
[----:B------:R-:W-:Y:S05]  /*01e0*/  BRA.U !UP0, `(.L_x_3) ;  /* 0x00000001080c7547 */ /* 0x000fea000b800000 */
[----:B-1----:R-:W1:Y:S02]  /*01f0*/  LDC.64 R2, c[0x0][0x8a8] ;  /* 0x00022a00ff027b82 */ /* 0x002e640000000a00 */
[----:B-1----:R2:W5:Y:S01]  /*0200*/  LDG.E R47, desc[UR46][R2.64] ;  /* 0x0000002e022f7981 */ /* 0x002562000c1e1900 */
[----:B------:R-:W-:Y:S05]  /*0210*/  BRA `(.L_x_2) ;  /* 0x0000000000087947 */ /* 0x000fea0003800000 */
.L_x_3:
[----:B------:R-:W2:Y:S02]  /*0220*/  LDCU UR6, c[0x0][0x8a0] ;  /* 0x00011400ff0677ac */ /* 0x000ea40008000800 */
[----:B--2---:R-:W-:Y:S02]  /*0230*/  MOV R47, UR6 ;  /* 0x00000006002f7c02 */ /* 0x004fe40008000f00 */
.L_x_2:
[----:B------:R-:W-:Y:S01]  /*0240*/  IMAD.U32 R0, RZ, RZ, UR8 ;  /* 0x00000008ff007e24 */ /* 0x000fe2000f8e00ff */
[----:B------:R-:W-:Y:S04]  /*0250*/  BSSY.RECONVERGENT B0, `(.L_x_4) ;  /* 0x000000c000007945 */ /* 0x000fe80003800200 */
[C---:B------:R-:W-:Y:S02]  /*0260*/  ISETP.NE.OR P1, PT, R0.reuse, 0x1, !P5 ;  /* 0x000000010000780c */ /* 0x040fe40006f25670 */
[----:B------:R-:W-:-:S11]  /*0270*/  ISETP.NE.OR P0, PT, R0, 0x3, !P5 ;  /* 0x000000030000780c */ /* 0x000fd60006f05670 */
[----:B------:R-:W-:Y:S05]  /*0280*/  @P1 BRA `(.L_x_5) ;  /* 0x0000000000201947 */ /* 0x000fea0003800000 */
[----:B------:R-:W3:Y:S02]  /*0290*/  LDCU.64 UR6, c[0x0][0x348] ;  /* 0x00006900ff0677ac */ /* 0x000ee40008000a00 */
[----:B---3--:R-:W-:Y:S02]  /*02a0*/  UIADD3 UR10, UP1, UPT, UR6, 0x80, URZ ;  /* 0x00000080060a7890 */ /* 0x008fe4000ff3e0ff */
[----:B------:R-:W-:Y:S02]  /*02b0*/  UIADD3 UR6, UP0, UPT, UR6, 0x180, URZ ;  /* 0x0000018006067890 */ /* 0x000fe4000ff1e0ff */
[----:B------:R-:W-:Y:S02]  /*02c0*/  UIADD3.X UR11, UPT, UPT, URZ, UR7, URZ, UP1, !UPT ;  /* 0x00000007ff0b7290 */ /* 0x000fe40008ffe4ff */
[----:B------:R-:W-:-:S07]  /*02d0*/  UIADD3.X UR7, UPT, UPT, URZ, UR7, URZ, UP0, !UPT ;  /* 0x00000007ff077290 */ /* 0x000fce00087fe4ff */
[----:B------:R3:W-:Y:S02]  /*02e0*/  UTMACCTL.PF [UR10] ;  /* 0x000000000a0079b9 */ /* 0x0007e40008040000 */
[----:B------:R3:W-:Y:S02]  /*02f0*/  UTMACCTL.PF [UR6] ;  /* 0x00000000060079b9 */ /* 0x0007e40008040000 */
[----:B---3--:R-:W-:Y:S01]  /*0300*/  NOP ;  /* 0x0000000000007918 */ /* 0x008fe20000000000 */
.L_x_5:
[----:B------:R-:W-:Y:S05]  /*0310*/  BSYNC.RECONVERGENT B0 ;  /* 0x0000000000007941 */ /* 0x000fea0003800200 */
.L_x_4:
[----:B------:R-:W-:Y:S04]  /*0320*/  BSSY.RECONVERGENT B0, `(.L_x_6) ;  /* 0x000000a000007945 */ /* 0x000fe80003800200 */
        /* <DEDUP_REMOVED lines=9> */
.L_x_7:
[----:B------:R-:W-:Y:S05]  /*03c0*/  BSYNC.RECONVERGENT B0 ;  /* 0x0000000000007941 */ /* 0x000fea0003800200 */
.L_x_6:
[----:B------:R-:W3:Y:S01]  /*03d0*/  LDCU.64 UR6, c[0x0][0x888] ;  /* 0x00011100ff0677ac */ /* 0x000ee20008000a00 */
[----:B------:R-:W-:Y:S02]  /*03e0*/  UISETP.EQ.U32.AND UP1, UPT, UR4, URZ, UPT ;  /* 0x000000ff0400728c */ /* 0x000fe4000bf22070 */
[----:B------:R-:W-:Y:S02]  /*03f0*/  UPLOP3.LUT UP2, UPT, UPT, UPT, UPT, 0x80, 0x8 ;  /* 0x000000000008789c */ /* 0x000fe40003f4f070 */
[----:B---3--:R-:W-:-:S04]  /*0400*/  UISETP.NE.U32.AND UP0, UPT, UR6, URZ, UPT ;  /* 0x000000ff0600728c */ /* 0x008fc8000bf05070 */
[----:B------:R-:W-:-:S04]  /*0410*/  UISETP.NE.AND.EX UP0, UPT, UR7, URZ, UPT, UP0 ;  /* 0x000000ff0700728c */ /* 0x000fc8000bf05300 */
[----:B------:R-:W-:-:S04]  /*0420*/  UISETP.EQ.OR.EX UP3, UPT, UR5, URZ, !UP0, UP1 ;  /* 0x000000ff0500728c */ /* 0x000fc8000c762710 */
[----:B------:R-:W-:-:S05]  /*0430*/  UP2UR UR53, UPR, URZ, 0x8 ;  /* 0x00000008ff357883 */ /* 0x000fca0008000000 */
[----:B------:R-:W-:Y:S07]  /*0440*/  BRA.U !UP3, `(.L_x_8) ;  /* 0x000000010b207547 */ /* 0x000fee000b800000 */
[----:B------:R-:W-:Y:S01]  /*0450*/  UISETP.NE.U32.AND UP2, UPT, UR4, URZ, UPT ;  /* 0x000000ff0400728c */ /* 0x000fe2000bf45070 */
[----:B-----5:R-:W-:Y:S01]  /*0460*/  FSETP.NEU.AND P0, PT, R49, RZ, PT ;  /* 0x000000ff3100720b */ /* 0x020fe20003f0d000 */
[----:B------:R-:W-:Y:S02]  /*0470*/  USEL UR4, URZ, 0xffffffff, UP0 ;  /* 0xffffffffff047887 */ /* 0x000fe40008000000 */
[----:B------:R-:W-:-:S10]  /*0480*/  UISETP.NE.AND.EX UP2, UPT, UR5, URZ, UPT, UP2 ;  /* 0x000000ff0500728c */ /* 0x000fd4000bf45320 */
[----:B------:R-:W-:Y:S01]  /*0490*/  VOTEU.ANY UP1, P0 ;  /* 0x0000000000ff7886 */ /* 0x000fe20000020100 */
[----:B------:R-:W-:-:S04]  /*04a0*/  @!UP2 USEL UR4, URZ, 0xffffffff, UP1 ;  /* 0xffffffffff04a887 */ /* 0x000fc80008800000 */
[----:B------:R-:W-:-:S04]  /*04b0*/  ULOP3.LUT UR4, UR4, 0x1, URZ, 0xc0, !UPT ;  /* 0x0000000104047892 */ /* 0x000fc8000f8ec0ff */
[----:B------:R-:W-:-:S11]  /*04c0*/  UISETP.NE.U32.AND UP2, UPT, UR4, 0x1, UPT ;  /* 0x000000010400788c */ /* 0x000fd6000bf45070 */
.L_x_8:
[----:B-12---:R-:W1:Y:S01]  /*04d0*/  SHFL.IDX PT, R2, R92, RZ, 0x1f ;  /* 0x00001fff5c027589 */ /* 0x006e6200000e0000 */
[----:B------:R-:W-:-:S04]  /*04e0*/  UISETP.NE.AND UP1, UPT, UR8, 0x2, UPT ;  /* 0x000000020800788c */ /* 0x000fc8000bf25270 */
[----:B------:R-:W-:Y:S01]  /*04f0*/  USEL UR6, URZ, 0x1, UP1 ;  /* 0x00000001ff067887 */ /* 0x000fe20008800000 */
[----:B-1----:R-:W-:-:S13]  /*0500*/  ISETP.NE.AND P0, PT, R2, RZ, PT ;  /* 0x000000ff0200720c */ /* 0x002fda0003f05270 */
[----:B------:R-:W-:Y:S05]  /*0510*/  @P0 BRA `(.L_x_9) ;  /* 0x0000000000500947 */ /* 0x000fea0003800000 */
[----:B------:R-:W1:Y:S01]  /*0520*/  S2UR UR5, SR_CgaCtaId ;  /* 0x00000000000579c3 */ /* 0x000e620000008800 */
[----:B------:R-:W-:Y:S01]  /*0530*/  UMOV UR7, 0x400 ;  /* 0x0000040000077882 */ /* 0x000fe20000000000 */
[----:B------:R-:W-:Y:S01]  /*0540*/  UMOV UR4, 0x1 ;  /* 0x0000000100047882 */ /* 0x000fe20000000000 */
[----:B------:R-:W-:Y:S01]  /*0550*/  ELECT P0, URZ, PT ;  /* 0x0000000000ff782f */ /* 0x000fe20003800000 */
[----:B------:R-:W-:-:S04]  /*0560*/  UIADD3 UR10, UPT, UPT, -UR4, 0x100000, URZ ;  /* 0x00100000040a7890 */ /* 0x000fc8000fffe1ff */
[----:B------:R-:W-:Y:S02]  /*0570*/  USHF.L.U32 UR11, UR10, 0xb, URZ ;  /* 0x0000000b0a0b7899 */ /* 0x000fe400080006ff */
[----:B------:R-:W-:Y:S02]  /*0580*/  USHF.L.U32 UR10, UR10, 0x1, URZ ;  /* 0x000000010a0a7899 */ /* 0x000fe400080006ff */
[----:B-1----:R-:W-:Y:S01]  /*0590*/  ULEA UR5, UR5, UR7, 0x18 ;  /* 0x0000000705057291 */ /* 0x002fe2000f8ec0ff */
[----:B------:R-:W1:Y:S11]  /*05a0*/  FENCE.VIEW.ASYNC.S ;  /* 0x00000000000073c6 */ /* 0x000e760000000000 */
[----:B-1----:R1:W2:Y:S01]  /*05b0*/  SYNCS.EXCH.64 URZ, [UR5], UR10 ;  /* 0x0000000a05ff75b2 */ /* 0x0022a20008000100 */
[----:B------:R1:W3:Y:S01]  /*05c0*/  SYNCS.EXCH.64 URZ, [UR5+0x28], UR10 ;  /* 0x0000280a05ff75b2 */ /* 0x0002e20008000100 */
[----:B------:R1:W4:Y:S01]  /*05d0*/  SYNCS.EXCH.64 URZ, [UR5+0x8], UR10 ;  /* 0x0000080a05ff75b2 */ /* 0x0003220008000100 */
[----:B------:R1:W1:Y:S01]  /*05e0*/  SYNCS.EXCH.64 URZ, [UR5+0x30], UR10 ;  /* 0x0000300a05ff75b2 */ /* 0x0002620008000100 */
[----:B------:R1:W1:Y:S01]  /*05f0*/  SYNCS.EXCH.64 URZ, [UR5+0x10], UR10 ;  /* 0x0000100a05ff75b2 */ /* 0x0002620008000100 */
[----:B------:R1:W1:Y:S01]  /*0600*/  SYNCS.EXCH.64 URZ, [UR5+0x38], UR10 ;  /* 0x0000380a05ff75b2 */ /* 0x0002620008000100 */
[----:B------:R1:W1:Y:S01]  /*0610*/  SYNCS.EXCH.64 URZ, [UR5+0x18], UR10 ;  /* 0x0000180a05ff75b2 */ /* 0x0002620008000100 */
[----:B------:R1:W1:Y:S01]  /*0620*/  SYNCS.EXCH.64 URZ, [UR5+0x40], UR10 ;  /* 0x0000400a05ff75b2 */ /* 0x0002620008000100 */
[----:B------:R1:W1:Y:S01]  /*0630*/  SYNCS.EXCH.64 URZ, [UR5+0x20], UR10 ;  /* 0x0000200a05ff75b2 */ /* 0x0002620008000100 */
[----:B------:R1:W1:Y:S01]  /*0640*/  SYNCS.EXCH.64 URZ, [UR5+0x48], UR10 ;  /* 0x0000480a05ff75b2 */ /* 0x0002620008000100 */
[----:B------:R-:W-:Y:S01]  /*0650*/  NOP ;  /* 0x0000000000007918 */ /* 0x000fe20000000000 */
.L_x_9:
[----:B------:R-:W2:Y:S01]  /*0660*/  SHFL.IDX PT, R2, R92, RZ, 0x1f ;  /* 0x00001fff5c027589 */ /* 0x000ea200000e0000 */
[----:B------:R-:W-:Y:S01]  /*0670*/  NOP ;  /* 0x0000000000007918 */ /* 0x000fe20000000000 */
[----:B--2---:R-:W-:-:S13]  /*0680*/  ISETP.NE.AND P0, PT, R2, 0x1, PT ;  /* 0x000000010200780c */ /* 0x004fda0003f05270 */
[----:B------:R-:W-:Y:S05]  /*0690*/  @P0 BRA `(.L_x_10) ;  /* 0x0000000000500947 */ /* 0x000fea0003800000 */
[----:B------:R-:W2:Y:S01]  /*06a0*/  S2UR UR7, SR_CgaCtaId ;  /* 0x00000000000779c3 */ /* 0x000ea20000008800 */
[----:B------:R-:W-:Y:S01]  /*06b0*/  UMOV UR9, 0x400 ;  /* 0x0000040000097882 */ /* 0x000fe20000000000 */
[----:B-1----:R-:W-:Y:S01]  /*06c0*/  UMOV UR5, 0x20 ;  /* 0x0000002000057882 */ /* 0x002fe20000000000 */
[----:B------:R-:W-:Y:S01]  /*06d0*/  UMOV UR4, 0x80 ;  /* 0x0000008000047882 */ /* 0x000fe20000000000 */
[----:B------:R-:W-:-:S04]  /*06e0*/  UIADD3 UR10, UPT, UPT, -UR5, 0x100000, URZ ;  /* 0x00100000050a7890 */ /* 0x000fc8000fffe1ff */
[----:B------:R-:W-:Y:S02]  /*06f0*/  USHF.L.U32 UR11, UR10, 0xb, URZ ;  /* 0x0000000b0a0b7899 */ /* 0x000fe400080006ff */
[----:B------:R-:W-:Y:S02]  /*0700*/  USHF.L.U32 UR10, UR10, 0x1, URZ ;  /* 0x000000010a0a7899 */ /* 0x000fe400080006ff */
[----:B------:R-:W-:-:S04]  /*0710*/  UIADD3 UR4, UPT, UPT, -UR4, 0x100000, URZ ;  /* 0x0010000004047890 */ /* 0x000fc8000fffe1ff */
[----:B------:R-:W-:Y:S02]  /*0720*/  USHF.L.U32 UR5, UR4, 0xb, URZ ;  /* 0x0000000b04057899 */ /* 0x000fe400080006ff */
[----:B------:R-:W-:Y:S01]  /*0730*/  USHF.L.U32 UR4, UR4, 0x1, URZ ;  /* 0x0000000104047899 */ /* 0x000fe200080006ff */
[----:B------:R-:W-:Y:S01]  /*0740*/  ELECT P0, URZ, PT ;  /* 0x0000000000ff782f */ /* 0x000fe20003800000 */
[----:B--2---:R-:W-:Y:S01]  /*0750*/  ULEA UR7, UR7, UR9, 0x18 ;  /* 0x0000000907077291 */ /* 0x004fe2000f8ec0ff */
[----:B------:R-:W1:Y:S11]  /*0760*/  FENCE.VIEW.ASYNC.S ;  /* 0x00000000000073c6 */ /* 0x000e760000000000 */
[----:B-1----:R2:W1:Y:S01]  /*0770*/  SYNCS.EXCH.64 URZ, [UR7+0x50], UR10 ;  /* 0x0000500a07ff75b2 */ /* 0x0024620008000100 */
[----:B------:R2:W1:Y:S01]  /*0780*/  SYNCS.EXCH.64 URZ, [UR7+0x68], UR4 ;  /* 0x0000680407ff75b2 */ /* 0x0004620008000100 */
[----:B------:R2:W1:Y:S01]  /*0790*/  SYNCS.EXCH.64 URZ, [UR7+0x58], UR10 ;  /* 0x0000580a07ff75b2 */ /* 0x0004620008000100 */
[----:B------:R2:W1:Y:S01]  /*07a0*/  SYNCS.EXCH.64 URZ, [UR7+0x70], UR4 ;  /* 0x0000700407ff75b2 */ /* 0x0004620008000100 */
[----:B------:R2:W1:Y:S01]  /*07b0*/  SYNCS.EXCH.64 URZ, [UR7+0x60], UR10 ;  /* 0x0000600a07ff75b2 */ /* 0x0004620008000100 */
[----:B------:R2:W1:Y:S02]  /*07c0*/  SYNCS.EXCH.64 URZ, [UR7+0x78], UR4 ;  /* 0x0000780407ff75b2 */ /* 0x0004640008000100 */
[----:B--2---:R-:W-:Y:S01]  /*07d0*/  NOP ;  /* 0x0000000000007918 */ /* 0x004fe20000000000 */
.L_x_10:
[----:B------:R-:W2:Y:S01]  /*07e0*/  SHFL.IDX PT, R2, R92, RZ, 0x1f ;  /* 0x00001fff5c027589 */ /* 0x000ea200000e0000 */
[----:B------:R-:W-:Y:S01]  /*07f0*/  NOP ;  /* 0x0000000000007918 */ /* 0x000fe20000000000 */
[----:B--2---:R-:W-:-:S13]  /*0800*/  ISETP.NE.AND P0, PT, R2, 0x3, PT ;  /* 0x000000030200780c */ /* 0x004fda0003f05270 */
[----:B------:R-:W-:Y:S05]  /*0810*/  @P0 BRA `(.L_x_11) ;  /* 0x0000000000300947 */ /* 0x000fea0003800000 */
[----:B-1----:R-:W1:Y:S01]  /*0820*/  S2UR UR5, SR_CgaCtaId ;  /* 0x00000000000579c3 */ /* 0x002e620000008800 */
        /* <DEDUP_REMOVED lines=8> */
[----:B-1----:R2:W1:Y:S01]  /*08b0*/  SYNCS.EXCH.64 URZ, [UR5+0x80], UR10 ;  /* 0x0000800a05ff75b2 */ /* 0x0024620008000100 */
[----:B------:R2:W1:Y:S02]  /*08c0*/  SYNCS.EXCH.64 URZ, [UR5+0x88], UR10 ;  /* 0x0000880a05ff75b2 */ /* 0x0004640008000100 */
[----:B--2---:R-:W-:Y:S01]  /*08d0*/  NOP ;  /* 0x0000000000007918 */ /* 0x004fe20000000000 */
.L_x_11:
[----:B------:R-:W2:Y:S01]  /*08e0*/  SHFL.IDX PT, R2, R92, RZ, 0x1f ;  /* 0x00001fff5c027589 */ /* 0x000ea200000e0000 */
[----:B------:R-:W-:Y:S01]  /*08f0*/  NOP ;  /* 0x0000000000007918 */ /* 0x000fe20000000000 */
[----:B--2---:R-:W-:-:S13]  /*0900*/  ISETP.NE.AND P0, PT, R2, 0x4, PT ;  /* 0x000000040200780c */ /* 0x004fda0003f05270 */
[----:B------:R-:W-:Y:S05]  /*0910*/  @P0 BRA `(.L_x_12) ;  /* 0x00000000004c0947 */ /* 0x000fea0003800000 */
[----:B-1----:R-:W1:Y:S01]  /*0920*/  S2UR UR5, SR_CgaCtaId ;  /* 0x00000000000579c3 */ /* 0x002e620000008800 */
[----:B------:R-:W-:Y:S01]  /*0930*/  UMOV UR9, 0x100 ;  /* 0x0000010000097882 */ /* 0x000fe20000000000 */
[----:B------:R-:W-:Y:S01]  /*0940*/  UMOV UR7, 0x400 ;  /* 0x0000040000077882 */ /* 0x000fe20000000000 */
[----:B------:R-:W-:Y:S01]  /*0950*/  USEL UR9, UR9, 0xe0, UP2 ;  /* 0x000000e009097887 */ /* 0x000fe20009000000 */
[----:B------:R-:W-:Y:S01]  /*0960*/  UMOV UR4, 0x1 ;  /* 0x0000000100047882 */ /* 0x000fe20000000000 */
[----:B------:R-:W-:Y:S01]  /*0970*/  ELECT P0, URZ, PT ;  /* 0x0000000000ff782f */ /* 0x000fe20003800000 */
[----:B------:R-:W-:-:S04]  /*0980*/  UIADD3 UR10, UPT, UPT, -UR4, 0x100000, URZ ;  /* 0x00100000040a7890 */ /* 0x000fc8000fffe1ff */
[----:B------:R-:W-:Y:S02]  /*0990*/  USHF.L.U32 UR11, UR10, 0xb, URZ ;  /* 0x0000000b0a0b7899 */ /* 0x000fe400080006ff */
[----:B------:R-:W-:Y:S02]  /*09a0*/  USHF.L.U32 UR10, UR10, 0x1, URZ ;  /* 0x000000010a0a7899 */ /* 0x000fe400080006ff */
[----:B------:R-:W-:-:S04]  /*09b0*/  UIADD3 UR12, UPT, UPT, -UR9, 0x100000, URZ ;  /* 0x00100000090c7890 */ /* 0x000fc8000fffe1ff */
[----:B------:R-:W-:Y:S02]  /*09c0*/  USHF.L.U32 UR13, UR12, 0xb, URZ ;  /* 0x0000000b0c0d7899 */ /* 0x000fe400080006ff */
[----:B------:R-:W-:Y:S02]  /*09d0*/  USHF.L.U32 UR12, UR12, 0x1, URZ ;  /* 0x000000010c0c7899 */ /* 0x000fe400080006ff */
[----:B-1----:R-:W-:Y:S01]  /*09e0*/  ULEA UR5, UR5, UR7, 0x18 ;  /* 0x0000000705057291 */ /* 0x002fe2000f8ec0ff */
[----:B------:R-:W1:Y:S11]  /*09f0*/  FENCE.VIEW.ASYNC.S ;  /* 0x00000000000073c6 */ /* 0x000e760000000000 */
[----:B-1----:R2:W1:Y:S01]  /*0a00*/  SYNCS.EXCH.64 URZ, [UR5+0x90], UR10 ;  /* 0x0000900a05ff75b2 */ /* 0x0024620008000100 */
[----:B------:R2:W1:Y:S01]  /*0a10*/  SYNCS.EXCH.64 URZ, [UR5+0xa0], UR12 ;  /* 0x0000a00c05ff75b2 */ /* 0x0004620008000100 */
[----:B------:R2:W1:Y:S01]  /*0a20*/  SYNCS.EXCH.64 URZ, [UR5+0x98], UR10 ;  /* 0x0000980a05ff75b2 */ /* 0x0004620008000100 */
[----:B------:R2:W1:Y:S02]  /*0a30*/  SYNCS.EXCH.64 URZ, [UR5+0xa8], UR12 ;  /* 0x0000a80c05ff75b2 */ /* 0x0004640008000100 */
[----:B--2---:R-:W-:Y:S01]  /*0a40*/  NOP ;  /* 0x0000000000007918 */ /* 0x004fe20000000000 */
.L_x_12:
        /* <DEDUP_REMOVED lines=22> */
[----:B------:R2:W1:Y:S01]  /*0bb0*/  SYNCS.EXCH.64 URZ, [UR7+0xe0], UR4 ;  /* 0x0000e00407ff75b2 */ /* 0x0004620008000100 */
[----:B------:R2:W1:Y:S01]  /*0bc0*/  SYNCS.EXCH.64 URZ, [UR7+0xc8], UR10 ;  /* 0x0000c80a07ff75b2 */ /* 0x0004620008000100 */
[----:B------:R2:W1:Y:S02]  /*0bd0*/  SYNCS.EXCH.64 URZ, [UR7+0xe8], UR4 ;  /* 0x0000e80407ff75b2 */ /* 0x0004640008000100 */
[----:B--2---:R-:W-:Y:S01]  /*0be0*/  NOP ;  /* 0x0000000000007918 */ /* 0x004fe20000000000 */
.L_x_13:
        /* <DEDUP_REMOVED lines=18> */
.L_x_14:
[----:B-1----:R-:W1:Y:S01]  /*0d10*/  S2UR UR5, SR_CTAID.X ;  /* 0x00000000000579c3 */ /* 0x002e620000002500 */
[----:B------:R-:W-:-:S05]  /*0d20*/  CS2R.32 R87, SR_CgaSize ;  /* 0x0000000000577805 */ /* 0x000fca0000008a00 */
[----:B------:R-:W-:-:S05]  /*0d30*/  IMAD R87, R87, -0xa0, RZ ;  /* 0xffffff6057577824 */ /* 0x000fca00078e02ff */
[----:B------:R-:W-:-:S14]  /*0d40*/  R2UR UR9, R87 ;  /* 0x00000000570972ca */ /* 0x000fdc00000e0000 */
[----:B------:R-:W2:Y:S01]  /*0d50*/  LDCU UR9, c[0x0][UR9+0x2b0] ;  /* 0x00005600090977ac */ /* 0x000ea20008000800 */
[----:B------:R-:W-:Y:S01]  /*0d60*/  NOP ;  /* 0x0000000000007918 */ /* 0x000fe20000000000 */
[----:B------:R-:W-:-:S05]  /*0d70*/  CS2R.32 R87, SR_CgaSize ;  /* 0x0000000000577805 */ /* 0x000fca0000008a00 */
[----:B------:R-:W-:-:S05]  /*0d80*/  IMAD R87, R87, -0xa0, RZ ;  /* 0xffffff6057577824 */ /* 0x000fca00078e02ff */
[----:B------:R-:W-:-:S14]  /*0d90*/  R2UR UR7, R87 ;  /* 0x00000000570772ca */ /* 0x000fdc00000e0000 */
[----:B------:R-:W3:Y:S01]  /*0da0*/  LDCU UR7, c[0x0][UR7+0x2b4] ;  /* 0x00005680070777ac */ /* 0x000ee20008000800 */
[----:B------:R-:W4:Y:S08]  /*0db0*/  S2UR UR4, SR_CTAID.Y ;  /* 0x00000000000479c3 */ /* 0x000f300000002600 */
[----:B------:R-:W3:Y:S01]  /*0dc0*/  LDC R10, c[0x0][0xb24] ;  /* 0x0002c900ff0a7b82 */ /* 0x000ee20000000800 */
[----:B-1----:R-:W-:-:S02]  /*0dd0*/  I2FP.F32.U32 R87, UR5 ;  /* 0x0000000500577c45 */ /* 0x002fc40008201000 */
[----:B------:R-:W-:-:S05]  /*0de0*/  CS2R.32 R3, SR_CgaSize ;  /* 0x0000000000037805 */ /* 0x000fca0000008a00 */
[----:B------:R-:W-:-:S06]  /*0df0*/  IMAD R3, R3, -0xa0, RZ ;  /* 0xffffff6003037824 */ /* 0x000fcc00078e02ff */
[----:B------:R-:W1:Y:S01]  /*0e00*/  LDC R3, c[0x0][R3+0x2a0] ;  /* 0x0000a80003037b82 */ /* 0x000e620000000800 */
[----:B------:R-:W-:Y:S01]  /*0e10*/  MOV R15, UR5 ;  /* 0x00000005000f7c02 */ /* 0x000fe20008000f00 */
[----:B--2---:R-:W-:Y:S01]  /*0e20*/  FMUL R87, R87, UR9 ;  /* 0x0000000957577c20 */ /* 0x004fe20008400000 */
[----:B----4-:R-:W-:Y:S02]  /*0e30*/  I2FP.F32.U32 R86, UR4 ;  /* 0x0000000400567c45 */ /* 0x010fe40008201000 */
[----:B------:R-:W-:-:S05]  /*0e40*/  CS2R.32 R2, SR_CgaSize ;  /* 0x0000000000027805 */ /* 0x000fca0000008a00 */
[----:B------:R-:W-:-:S06]  /*0e50*/  IMAD R2, R2, -0xa0, RZ ;  /* 0xffffff6002027824 */ /* 0x000fcc00078e02ff */
[----:B------:R-:W2:Y:S01]  /*0e60*/  LDC R2, c[0x0][R2+0x2a4] ;  /* 0x0000a90002027b82 */ /* 0x000ea20000000800 */
[----:B------:R-:W-:Y:S01]  /*0e70*/  MOV R14, UR4 ;  /* 0x00000004000e7c02 */ /* 0x000fe20008000f00 */
[----:B------:R-:W4:Y:S01]  /*0e80*/  F2I.U32.TRUNC.NTZ R87, R87 ;  /* 0x0000005700577305 */ /* 0x000f22000020f000 */
[----:B---3--:R-:W-:-:S05]  /*0e90*/  FMUL R86, R86, UR7 ;  /* 0x0000000756567c20 */ /* 0x008fca0008400000 */
[----:B------:R-:W-:Y:S01]  /*0ea0*/  BAR.SYNC.DEFER_BLOCKING 0x0 ;  /* 0x0000000000007b1d */ /* 0x000fe20000010000 */
[----:B------:R-:W-:-:S05]  /*0eb0*/  ISETP.GE.AND P0, PT, R10, 0x1, PT ;  /* 0x000000010a00780c */ /* 0x000fca0003f06270 */
[----:B------:R-:W3:Y:S02]  /*0ec0*/  F2I.U32.TRUNC.NTZ R86, R86 ;  /* 0x0000005600567305 */ /* 0x000ee4000020f000 */
[----:B------:R-:W2:Y:S01]  /*0ed0*/  S2UR UR36, SR_CTAID.Z ;  /* 0x00000000002479c3 */ /* 0x000ea20000002700 */
[----:B----4-:R-:W-:-:S05]  /*0ee0*/  IADD3 R87, PT, PT, -R87, RZ, RZ ;  /* 0x000000ff57577210 */ /* 0x010fca0007ffe1ff */
[----:B-1----:R-:W-:Y:S01]  /*0ef0*/  IMAD R87, R3, R87, UR5 ;  /* 0x0000000503577e24 */ /* 0x002fe2000f8e0257 */
[----:B---3--:R-:W-:-:S05]  /*0f00*/  IADD3 R86, PT, PT, -R86, RZ, RZ ;  /* 0x000000ff56567210 */ /* 0x008fca0007ffe1ff */
[----:B--2---:R-:W-:Y:S01]  /*0f10*/  IMAD R86, R2, R86, UR4 ;  /* 0x0000000402567e24 */ /* 0x004fe2000f8e0256 */
[----:B------:R-:W-:Y:S06]  /*0f20*/  @!P0 BRA `(.L_x_15) ;  /* 0x0000000000b88947 */ /* 0x000fec0003800000 */
[----:B------:R-:W1:Y:S01]  /*0f30*/  LDC.64 R4, c[0x0][0xb18] ;  /* 0x0002c600ff047b82 */ /* 0x000e620000000a00 */
[----:B------:R-:W-:-:S07]  /*0f40*/  ISETP.NE.AND P0, PT, R10, 0x1, PT ;  /* 0x000000010a00780c */ /* 0x000fce0003f05270 */
[----:B------:R-:W2:Y:S08]  /*0f50*/  LDC R9, c[0x0][0xb0c] ;  /* 0x0002c300ff097b82 */ /* 0x000eb00000000800 */
[----:B------:R-:W3:Y:S08]  /*0f60*/  LDC R12, c[0x0][0x370] ;  /* 0x0000dc00ff0c7b82 */ /* 0x000ef00000000800 */
[----:B------:R-:W4:Y:S01]  /*0f70*/  LDC R11, c[0x0][0x374] ;  /* 0x0000dd00ff0b7b82 */ /* 0x000f220000000800 */
[----:B-1----:R-:W-:-:S07]  /*0f80*/  ISETP.NE.AND P1, PT, R4, 0x1, PT ;  /* 0x000000010400780c */ /* 0x002fce0003f25270 */
[----:B------:R-:W3:Y:S01]  /*0f90*/  LDC.64 R6, c[0x0][0xb10] ;  /* 0x0002c400ff067b82 */ /* 0x000ee20000000a00 */
[----:B--2---:R-:W-:-:S07]  /*0fa0*/  ISETP.NE.AND P2, PT, R9, 0x1, PT ;  /* 0x000000010900780c */ /* 0x004fce0003f45270 */
[----:B------:R-:W1:Y:S08]  /*0fb0*/  LDC R8, c[0x0][0xb20] ;  /* 0x0002c800ff087b82 */ /* 0x000e700000000800 */
[----:B------:R-:W2:Y:S01]  /*0fc0*/  LDC.64 R2, c[0x0][0xb28] ;  /* 0x0002ca00ff027b82 */ /* 0x000ea20000000a00 */
[----:B----4-:R-:W-:-:S04]  /*0fd0*/  IMAD.HI.U32 R13, R11, R5, RZ ;  /* 0x000000050b0d7227 */ /* 0x010fc800078e00ff */
[----:B------:R-:W-:-:S04]  /*0fe0*/  IMAD.HI.U32 R5, R14, R5, RZ ;  /* 0x000000050e057227 */ /* 0x000fc800078e00ff */
[----:B---3--:R-:W-:-:S05]  /*0ff0*/  IMAD.HI.U32 R16, R12, R6, RZ ;  /* 0x000000060c107227 */ /* 0x008fca00078e00ff */
[-C--:B------:R-:W-:Y:S01]  /*1000*/  @P2 SHF.R.U32.HI R12, RZ, R7.reuse, R16 ;  /* 0x00000007ff0c2219 */ /* 0x080fe20000011610 */
[----:B------:R-:W-:Y:S01]  /*1010*/  IMAD.HI.U32 R16, R15, R6, RZ ;  /* 0x000000060f107227 */ /* 0x000fe200078e00ff */
[-C--:B-1----:R-:W-:Y:S02]  /*1020*/  @P1 SHF.R.U32.HI R11, RZ, R8.reuse, R13 ;  /* 0x00000008ff0b1219 */ /* 0x082fe4000001160d */
[----:B------:R-:W-:Y:S02]  /*1030*/  SHF.R.U32.HI R5, RZ, R8, R5 ;  /* 0x00000008ff057219 */ /* 0x000fe40000011605 */
[----:B------:R-:W-:Y:S02]  /*1040*/  SHF.R.U32.HI R16, RZ, R7, R16 ;  /* 0x00000007ff107219 */ /* 0x000fe40000011610 */
[----:B------:R-:W-:Y:S01]  /*1050*/  SEL R5, R14, R5, !P1 ;  /* 0x000000050e057207 */ /* 0x000fe20004800000 */
[----:B--2---:R-:W-:Y:S01]  /*1060*/  IMAD.HI.U32 R13, R11, R2, RZ ;  /* 0x000000020b0d7227 */ /* 0x004fe200078e00ff */
[----:B------:R-:W-:-:S03]  /*1070*/  SEL R16, R15, R16, !P2 ;  /* 0x000000100f107207 */ /* 0x000fc60005000000 */
[----:B------:R-:W-:Y:S01]  /*1080*/  IMAD.HI.U32 R6, R12, R2, RZ ;  /* 0x000000020c067227 */ /* 0x000fe200078e00ff */
[----:B------:R-:W-:-:S04]  /*1090*/  @P0 SHF.R.U32.HI R11, RZ, R3, R13 ;  /* 0x00000003ff0b0219 */ /* 0x000fc8000001160d */
[----:B------:R-:W-:Y:S01]  /*10a0*/  @P0 SHF.R.U32.HI R12, RZ, R3, R6 ;  /* 0x00000003ff0c0219 */ /* 0x000fe20000011606 */
[----:B------:R-:W-:-:S04]  /*10b0*/  IMAD R11, R11, R10, RZ ;  /* 0x0000000a0b0b7224 */ /* 0x000fc800078e02ff */
[----:B------:R-:W-:Y:S01]  /*10c0*/  IMAD R6, R12, R10, RZ ;  /* 0x0000000a0c067224 */ /* 0x000fe200078e02ff */
[----:B------:R-:W-:-:S04]  /*10d0*/  ISETP.GE.AND P1, PT, R5, R11, PT ;  /* 0x0000000b0500720c */ /* 0x000fc80003f26270 */
[----:B------:R-:W-:Y:S01]  /*10e0*/  ISETP.GE.OR P1, PT, R16, R6, P1 ;  /* 0x000000061000720c */ /* 0x000fe20000f26670 */
[----:B------:R-:W-:-:S05]  /*10f0*/  IMAD.HI.U32 R6, R5, R2, RZ ;  /* 0x0000000205067227 */ /* 0x000fca00078e00ff */
[----:B------:R-:W-:-:S04]  /*1100*/  SHF.R.U32.HI R6, RZ, R3, R6 ;  /* 0x00000003ff067219 */ /* 0x000fc80000011606 */
[----:B------:R-:W-:-:S03]  /*1110*/  SEL R6, R5, R6, !P0 ;  /* 0x0000000605067207 */ /* 0x000fc60004000000 */
[----:B------:R-:W-:Y:S01]  /*1120*/  @!P1 IMAD.HI.U32 R7, R16, R2, RZ ;  /* 0x0000000210079227 */ /* 0x000fe200078e00ff */
[----:B------:R-:W-:-:S04]  /*1130*/  IADD3 R2, PT, PT, -R6, RZ, RZ ;  /* 0x000000ff06027210 */ /* 0x000fc80007ffe1ff */
[----:B------:R-:W-:Y:S01]  /*1140*/  @!P1 SHF.R.U32.HI R3, RZ, R3, R7 ;  /* 0x00000003ff039219 */ /* 0x000fe20000011607 */
[----:B------:R-:W-:Y:S01]  /*1150*/  IMAD R2, R10, R2, R5 ;  /* 0x000000020a027224 */ /* 0x000fe200078e0205 */
[----:B------:R-:W-:Y:S02]  /*1160*/  IADD3 R7, PT, PT, -R5, RZ, RZ ;  /* 0x000000ff05077210 */ /* 0x000fe40007ffe1ff */
[----:B------:R-:W-:-:S03]  /*1170*/  @!P1 SEL R3, R16, R3, !P0 ;  /* 0x0000000310039207 */ /* 0x000fc60004000000 */
[----:B------:R-:W-:Y:S02]  /*1180*/  IMAD R7, R4, R7, R14 ;  /* 0x0000000704077224 */ /* 0x000fe400078e020e */
[--C-:B------:R-:W-:Y:S02]  /*1190*/  @!P1 IMAD.IADD R6, R6, 0x1, -R3.reuse ;  /* 0x0000000106069824 */ /* 0x100fe400078e0a03 */
[----:B------:R-:W-:Y:S01]  /*11a0*/  @!P1 IMAD R3, R2, R12, R3 ;  /* 0x0000000c02039224 */ /* 0x000fe200078e0203 */
[----:B------:R-:W-:Y:S01]  /*11b0*/  IADD3 R2, PT, PT, -R16, RZ, RZ ;  /* 0x000000ff10027210 */ /* 0x000fe20007ffe1ff */
[----:B------:R-:W-:Y:S02]  /*11c0*/  @!P1 IMAD R5, R6, R10, R16 ;  /* 0x0000000a06059224 */ /* 0x000fe400078e0210 */
[----:B------:R-:W-:Y:S02]  /*11d0*/  @!P1 IMAD.MOV.U32 R16, RZ, RZ, R3 ;  /* 0x000000ffff109224 */ /* 0x000fe400078e0003 */
[----:B------:R-:W-:-:S02]  /*11e0*/  IMAD R2, R9, R2, R15 ;  /* 0x0000000209027224 */ /* 0x000fc400078e020f */
[----:B------:R-:W-:Y:S02]  /*11f0*/  IMAD R14, R5, R4, R7 ;  /* 0x00000004050e7224 */ /* 0x000fe400078e0207 */
[----:B------:R-:W-:Y:S02]  /*1200*/  IMAD R15, R16, R9, R2 ;  /* 0x00000009100f7224 */ /* 0x000fe400078e0202 */
.L_x_15:
[----:B------:R-:W1:Y:S01]  /*1210*/  LDCU UR4, c[0x0][0xb30] ;  /* 0x00016600ff0477ac */ /* 0x000e620008000800 */
[----:B------:R-:W2:Y:S08]  /*1220*/  S2UR UR37, SR_CgaCtaId ;  /* 0x00000000002579c3 */ /* 0x000eb00000008800 */
[----:B------:R-:W3:Y:S01]  /*1230*/  LDC R40, c[0x0][0xb24] ;  /* 0x0002c900ff287b82 */ /* 0x000ee20000000800 */
[----:B-1----:R-:W-:-:S09]  /*1240*/  UISETP.NE.AND UP1, UPT, UR4, 0x1, UPT ;  /* 0x000000010400788c */ /* 0x002fd2000bf25270 */
[----:B--2---:R-:W-:Y:S05]  /*1250*/  BRA.U UP1, `(.L_x_16) ;  /* 0x0000000101407547 */ /* 0x004fea000b800000 */
[----:B------:R-:W1:Y:S08]  /*1260*/  LDC.64 R4, c[0x0][0xb10] ;  /* 0x0002c400ff047b82 */ /* 0x000e700000000a00 */
[----:B------:R-:W2:Y:S08]  /*1270*/  LDC.64 R2, c[0x0][0xb18] ;  /* 0x0002c600ff027b82 */ /* 0x000eb00000000a00 */
[----:B------:R-:W4:Y:S08]  /*1280*/  LDC R6, c[0x0][0xb20] ;  /* 0x0002c800ff067b82 */ /* 0x000f300000000800 */
[----:B------:R-:W3:Y:S01]  /*1290*/  LDC R7, c[0x0][0xb0c] ;  /* 0x0002c300ff077b82 */ /* 0x000ee20000000800 */
[----:B-1----:R-:W-:-:S05]  /*12a0*/  IMAD.HI.U32 R4, R15, R4, RZ ;  /* 0x000000040f047227 */ /* 0x002fca00078e00ff */
[----:B------:R-:W-:Y:S01]  /*12b0*/  SHF.R.U32.HI R4, RZ, R5, R4 ;  /* 0x00000005ff047219 */ /* 0x000fe20000011604 */
[----:B--2---:R-:W-:Y:S01]  /*12c0*/  IMAD.HI.U32 R3, R14, R3, RZ ;  /* 0x000000030e037227 */ /* 0x004fe200078e00ff */
[----:B------:R-:W-:-:S04]  /*12d0*/  ISETP.NE.AND P0, PT, R2, 0x1, PT ;  /* 0x000000010200780c */ /* 0x000fc80003f05270 */
[----:B----4-:R-:W-:-:S04]  /*12e0*/  SHF.R.U32.HI R3, RZ, R6, R3 ;  /* 0x00000006ff037219 */ /* 0x010fc80000011603 */
[----:B------:R-:W-:Y:S02]  /*12f0*/  SEL R3, R14, R3, !P0 ;  /* 0x000000030e037207 */ /* 0x000fe40004000000 */
[----:B---3--:R-:W-:-:S04]  /*1300*/  ISETP.NE.AND P1, PT, R7, 0x1, PT ;  /* 0x000000010700780c */ /* 0x008fc80003f25270 */
[----:B------:R-:W-:-:S05]  /*1310*/  SEL R4, R15, R4, !P1 ;  /* 0x000000040f047207 */ /* 0x000fca0004800000 */
[----:B------:R-:W-:Y:S02]  /*1320*/  IMAD.IADD R5, R3, 0x1, -R4 ;  /* 0x0000000103057824 */ /* 0x000fe400078e0a04 */
[----:B------:R-:W-:Y:S02]  /*1330*/  IMAD.IADD R3, R4, 0x1, -R3 ;  /* 0x0000000104037824 */ /* 0x000fe400078e0a03 */
[----:B------:R-:W-:Y:S02]  /*1340*/  IMAD R15, R5, R7, R15 ;  /* 0x00000007050f7224 */ /* 0x000fe400078e020f */
[----:B------:R-:W-:-:S07]  /*1350*/  IMAD R14, R3, R2, R14 ;  /* 0x00000002030e7224 */ /* 0x000fce00078e020e */
.L_x_16:
[----:B------:R-:W-:Y:S01]  /*1360*/  BAR.SYNC.DEFER_BLOCKING 0x0 ;  /* 0x0000000000007b1d */ /* 0x000fe20000010000 */
[----:B------:R-:W-:Y:S01]  /*1370*/  UISETP.NE.AND UP1, UPT, UR8, 0x2, UPT ;  /* 0x000000020800788c */ /* 0x000fe2000bf25270 */
[----:B------:R-:W-:Y:S02]  /*1380*/  ISETP.NE.OR P5, PT, R0, 0x2, !P5 ;  /* 0x000000020000780c */ /* 0x000fe40006fa5670 */
[----:B------:R-:W-:-:S06]  /*1390*/  LOP3.LUT R2, R93, 0x1f, RZ, 0xc0, !PT ;  /* 0x0000001f5d027812 */ /* 0x000fcc00078ec0ff */
[----:B------:R-:W-:Y:S05]  /*13a0*/  BRA.U UP1, `(.L_x_17) ;  /* 0x0000001101807547 */ /* 0x000fea000b800000 */
[----:B------:R-:W1:Y:S01]  /*13b0*/  LDCU UR13, c[0x0][0x38c] ;  /* 0x00007180ff0d77ac */ /* 0x000e620008000800 */
[----:B------:R-:W2:Y:S01]  /*13c0*/  LDC R8, c[0x0][0x370] ;  /* 0x0000dc00ff087b82 */ /* 0x000ea20000000800 */
[----:B------:R-:W-:Y:S01]  /*13d0*/  PLOP3.LUT P1, PT, PT, PT, UP2, 0x80, 0x8 ;  /* 0x000000000008781c */ /* 0x000fe20003f2f028 */
[----:B------:R-:W-:Y:S01]  /*13e0*/  IMAD.MOV.U32 R17, RZ, RZ, 0x1 ;  /* 0x00000001ff117424 */ /* 0x000fe200078e00ff */
[----:B------:R-:W-:Y:S01]  /*13f0*/  ISETP.EQ.OR P4, PT, R2, RZ, P5 ;  /* 0x000000ff0200720c */ /* 0x000fe20002f82670 */
[----:B------:R-:W-:Y:S01]  /*1400*/  IMAD.MOV.U32 R16, RZ, RZ, RZ ;  /* 0x000000ffff107224 */ /* 0x000fe200078e00ff */
[----:B------:R-:W-:Y:S02]  /*1410*/  PLOP3.LUT P1, PT, P1, PT, PT, 0x8, 0x80 ;  /* 0x000000000080781c */ /* 0x000fe40000f2e170 */
[----:B------:R-:W-:Y:S01]  /*1420*/  CS2R R12, SRZ ;  /* 0x00000000000c7805 */ /* 0x000fe2000001ff00 */
[----:B------:R-:W-:Y:S01]  /*1430*/  IMAD.MOV.U32 R11, RZ, RZ, 0x1 ;  /* 0x00000001ff0b7424 */ /* 0x000fe200078e00ff */
[----:B------:R-:W4:Y:S01]  /*1440*/  LDC R0, c[0x0][0x374] ;  /* 0x0000dd00ff007b82 */ /* 0x000f220000000800 */
[----:B------:R-:W2:Y:S01]  /*1450*/  LDCU.64 UR22, c[0x0][0x348] ;  /* 0x00006900ff1677ac */ /* 0x000ea20008000a00 */
[----:B------:R-:W-:Y:S01]  /*1460*/  UMOV UR6, URZ ;  /* 0x000000ff00067c82 */ /* 0x000fe20008000000 */
[----:B-1----:R-:W-:-:S04]  /*1470*/  UIADD3 UR5, UPT, UPT, UR13, 0x3f, URZ ;  /* 0x0000003f0d057890 */ /* 0x002fc8000fffe0ff */
[----:B------:R-:W-:-:S04]  /*1480*/  USHF.R.S32.HI UR4, URZ, 0x1f, UR5 ;  /* 0x0000001fff047899 */ /* 0x000fc80008011405 */
[----:B------:R-:W-:-:S04]  /*1490*/  ULEA.HI UR4, UR4, UR5, URZ, 0x6 ;  /* 0x0000000504047291 */ /* 0x000fc8000f8f30ff */
[----:B------:R-:W-:Y:S02]  /*14a0*/  USHF.R.S32.HI UR15, URZ, 0x6, UR4 ;  /* 0x00000006ff0f7899 */ /* 0x000fe40008011404 */
[----:B------:R-:W-:Y:S02]  /*14b0*/  UIADD3 UR4, UPT, UPT, UR13, -0x1, URZ ;  /* 0xffffffff0d047890 */ /* 0x000fe4000fffe0ff */
[----:B------:R-:W-:Y:S02]  /*14c0*/  UISETP.LT.U32.AND UP0, UPT, UR15, 0x5, UPT ;  /* 0x000000050f00788c */ /* 0x000fe4000bf01070 */
[----:B------:R-:W-:Y:S02]  /*14d0*/  UISETP.GE.U32.AND UP1, UPT, UR4, -0x7f, UPT ;  /* 0xffffff810400788c */ /* 0x000fe4000bf26070 */
[----:B------:R-:W-:Y:S02]  /*14e0*/  USEL UR14, UR15, 0x5, UP0 ;  /* 0x000000050f0e7887 */ /* 0x000fe40008000000 */
[----:B------:R-:W-:-:S02]  /*14f0*/  UIADD3 UR13, UPT, UPT, UR13, 0x7e, URZ ;  /* 0x0000007e0d0d7890 */ /* 0x000fc4000fffe0ff */
[----:B------:R-:W-:Y:S02]  /*1500*/  UIADD3 UR5, UPT, UPT, UR14, -0x1, URZ ;  /* 0xffffffff0e057890 */ /* 0x000fe4000fffe0ff */
[----:B------:R-:W-:-:S03]  /*1510*/  UIADD3 UR7, UPT, UPT, UR15, -UR14, URZ ;  /* 0x8000000e0f077290 */ /* 0x000fc6000fffe0ff */
[----:B------:R-:W-:-:S04]  /*1520*/  @UP1 UIADD3 UR5, UPT, UPT, UR14, URZ, URZ ;  /* 0x000000ff0e051290 */ /* 0x000fc8000fffe0ff */
[----:B--2---:R-:W-:-:S12]  /*1530*/  UIADD3 UR5, UPT, UPT, UR5, 0x1, URZ ;  /* 0x0000000105057890 */ /* 0x004fd8000fffe0ff */
.L_x_35:
[----:B------:R-:W-:Y:S01]  /*1540*/  UISETP.NE.AND UP0, UPT, UR37, URZ, UPT ;  /* 0x000000ff2500728c */ /* 0x000fe2000bf05270 */
[----:B------:R-:W1:Y:S08]  /*1550*/  S2UR UR37, SR_CgaCtaId ;  /* 0x00000000002579c3 */ /* 0x000e700000008800 */
[----:B------:R-:W-:Y:S05]  /*1560*/  BRA.U UP0, `(.L_x_18) ;  /* 0x0000000100347547 */ /* 0x000fea000b800000 */
[----:B------:R-:W2:Y:S01]  /*1570*/  S2R R2, SR_CgaCtaId ;  /* 0x0000000000027919 */ /* 0x000ea20000008800 */
[----:B------:R-:W-:-:S04]  /*1580*/  MOV R3, 0x400 ;  /* 0x0000040000037802 */ /* 0x000fc80000000f00 */
[----:B--2---:R-:W-:Y:S02]  /*1590*/  LEA R2, R2, R3, 0x18 ;  /* 0x0000000302027211 */ /* 0x004fe400078ec0ff */
[----:B------:R-:W-:-:S03]  /*15a0*/  SHF.L.U32 R3, R11, 0x1f, RZ ;  /* 0x0000001f0b037819 */ /* 0x000fc600000006ff */
[----:B------:R-:W-:-:S04]  /*15b0*/  IMAD R2, R12, 0x8, R2 ;  /* 0x000000080c027824 */ /* 0x000fc800078e0202 */
[----:B------:R-:W2:Y:S02]  /*15c0*/  SYNCS.PHASECHK.TRANS64.TRYWAIT P0, [R2+URZ+0x100], R3 ;  /* 0x00010003020075a7 */ /* 0x000ea400080011ff */
[----:B--2---:R-:W-:Y:S05]  /*15d0*/  @!P0 BRA `(.L_x_19) ;  /* 0x0000005c00d08947 */ /* 0x004fea0003800000 */
.L_x_116:
[----:B------:R-:W-:Y:S01]  /*15e0*/  VIADD R12, R12, 0x1 ;  /* 0x000000010c0c7836 */ /* 0x000fe20000000000 */
[----:B------:R2:W-:Y:S04]  /*15f0*/  SYNCS.ARRIVE.TRANS64.A1T0 RZ, [R2+URZ+0xf0], RZ ;  /* 0x0000f0ff02ff79a7 */ /* 0x0005e800081000ff */
[----:B------:R-:W-:-:S04]  /*1600*/  ISETP.NE.AND P0, PT, R12, 0x2, PT ;  /* 0x000000020c00780c */ /* 0x000fc80003f05270 */
[----:B------:R-:W-:Y:S02]  /*1610*/  SEL R12, R12, RZ, P0 ;  /* 0x000000ff0c0c7207 */ /* 0x000fe40000000000 */
[----:B--2---:R-:W-:-:S04]  /*1620*/  SEL R2, RZ, 0x1, P0 ;  /* 0x00000001ff027807 */ /* 0x004fc80000000000 */
[----:B------:R-:W-:-:S07]  /*1630*/  LOP3.LUT R11, R11, R2, RZ, 0x3c, !PT ;  /* 0x000000020b0b7212 */ /* 0x000fce00078e3cff */
.L_x_18:
[----:B------:R-:W-:Y:S01]  /*1640*/  UMOV UR4, 0x400 ;  /* 0x0000040000047882 */ /* 0x000fe20000000000 */
[----:B------:R-:W-:Y:S01]  /*1650*/  SHF.L.U32 R2, R17, 0x1f, RZ ;  /* 0x0000001f11027819 */ /* 0x000fe200000006ff */
[----:B-1----:R-:W-:Y:S01]  /*1660*/  ULEA UR4, UR37, UR4, 0x18 ;  /* 0x0000000425047291 */ /* 0x002fe2000f8ec0ff */
[----:B------:R-:W-:Y:S01]  /*1670*/  R2UR UR35, R15 ;  /* 0x000000000f2372ca */ /* 0x000fe200000e0000 */
[----:B------:R-:W-:Y:S01]  /*1680*/  UISETP.GE.U32.AND UP0, UPT, UR13, 0x7f, UPT ;  /* 0x0000007f0d00788c */ /* 0x000fe2000bf06070 */
[----:B------:R-:W-:Y:S01]  /*1690*/  R2UR UR11, R14 ;  /* 0x000000000e0b72ca */ /* 0x000fe200000e0000 */
[----:B------:R-:W-:Y:S01]  /*16a0*/  ULEA UR8, UR6, UR4, 0x3 ;  /* 0x0000000406087291 */ /* 0x000fe2000f8e18ff */
[----:B------:R-:W-:-:S08]  /*16b0*/  UMOV UR24, URZ ;  /* 0x000000ff00187c82 */ /* 0x000fd00008000000 */
[----:B------:R1:W2:Y:S01]  /*16c0*/  SYNCS.PHASECHK.TRANS64.TRYWAIT P0, [UR8+0x28], R2 ;  /* 0x00002802ff0075a7 */ /* 0x0002a20008001108 */
[----:B------:R-:W-:Y:S02]  /*16d0*/  USHF.L.U32 UR35, UR35, 0x7, URZ ;  /* 0x0000000723237899 */ /* 0x000fe400080006ff */
[----:B------:R-:W-:Y:S01]  /*16e0*/  USHF.L.U32 UR11, UR11, 0x6, URZ ;  /* 0x000000060b0b7899 */ /* 0x000fe200080006ff */
[----:B------:R-:W-:Y:S11]  /*16f0*/  BRA.U !UP0, `(.L_x_20) ;  /* 0x0000000108a87547 */ /* 0x000ff6000b800000 */
[----:B------:R-:W-:Y:S01]  /*1700*/  UMOV UR16, URZ ;  /* 0x000000ff00107c82 */ /* 0x000fe20008000000 */
[----:B------:R-:W-:-:S05]  /*1710*/  UMOV UR17, UR6 ;  /* 0x0000000600117c82 */ /* 0x000fca0008000000 */
.L_x_25:
[----:B-1----:R-:W-:Y:S01]  /*1720*/  ULEA UR33, UR17, UR4, 0x3 ;  /* 0x0000000411217291 */ /* 0x002fe2000f8e18ff */
[----:B--2---:R-:W-:Y:S01]  /*1730*/  @!P5 MOV R3, 0x6000 ;  /* 0x000060000003d802 */ /* 0x004fe20000000f00 */
[----:B--2---:R-:W-:Y:S10]  /*1740*/  @P0 BRA `(.L_x_21) ;  /* 0x00000000000c0947 */ /* 0x004ff40003800000 */
[----:B------:R-:W-:-:S04]  /*1750*/  SHF.L.U32 R4, R17, 0x1f, RZ ;  /* 0x0000001f11047819 */ /* 0x000fc800000006ff */
[----:B------:R-:W2:Y:S02]  /*1760*/  SYNCS.PHASECHK.TRANS64.TRYWAIT P0, [UR33+0x28], R4 ;  /* 0x00002804ff0075a7 */ /* 0x000ea40008001121 */
[----:B--2---:R-:W-:Y:S05]  /*1770*/  @!P0 BRA `(.L_x_22) ;  /* 0x0000005c007c8947 */ /* 0x004fea0003800000 */
.L_x_21:
[----:B------:R2:W-:Y:S01]  /*1780*/  @!P5 SYNCS.ARRIVE.TRANS64 RZ, [UR33], R3 ;  /* 0x00000003ffffd9a7 */ /* 0x0005e20008000021 */
[----:B------:R-:W-:Y:S04]  /*1790*/  BSSY.RECONVERGENT B0, `(.L_x_23) ;  /* 0x0000003000007945 */ /* 0x000fe80003800200 */
[----:B------:R-:W-:Y:S05]  /*17a0*/  @P4 BRA `(.L_x_24) ;  /* 0x0000000000044947 */ /* 0x000fea0003800000 */
[----:B------:R-:W-:Y:S05]  /*17b0*/  BPT.TRAP 0x1 ;  /* 0x000000040000795c */ /* 0x000fea0000300000 */
.L_x_24:
[----:B------:R-:W-:Y:S05]  /*17c0*/  BSYNC.RECONVERGENT B0 ;  /* 0x0000000000007941 */ /* 0x000fea0003800200 */
.L_x_23:
[----:B------:R-:W-:Y:S02]  /*17d0*/  UIADD3 UR6, UPT, UPT, UR17, 0x1, URZ ;  /* 0x0000000111067890 */ /* 0x000fe4000fffe0ff */
[----:B------:R-:W-:Y:S02]  /*17e0*/  ULEA UR32, UR17, UR4, 0xe ;  /* 0x0000000411207291 */ /* 0x000fe4000f8e70ff */
[----:B------:R-:W-:Y:S02]  /*17f0*/  UISETP.NE.AND UP0, UPT, UR6, 0x5, UPT ;  /* 0x000000050600788c */ /* 0x000fe4000bf05270 */
[----:B------:R-:W-:Y:S02]  /*1800*/  UIADD3 UR26, UP1, UPT, UR22, 0x80, URZ ;  /* 0x00000080161a7890 */ /* 0x000fe4000ff3e0ff */
[----:B------:R-:W-:Y:S02]  /*1810*/  USEL UR9, URZ, 0x1, UP0 ;  /* 0x00000001ff097887 */ /* 0x000fe40008000000 */
[----:B------:R-:W-:-:S02]  /*1820*/  USEL UR6, UR6, URZ, UP0 ;  /* 0x000000ff06067287 */ /* 0x000fc40008000000 */
[----:B------:R-:W-:Y:S02]  /*1830*/  UIADD3 UR20, UP0, UPT, UR22, 0x180, URZ ;  /* 0x0000018016147890 */ /* 0x000fe4000ff1e0ff */
[----:B------:R-:W-:Y:S01]  /*1840*/  ULEA UR8, UR6, UR4, 0x3 ;  /* 0x0000000406087291 */ /* 0x000fe2000f8e18ff */
[----:B------:R-:W-:Y:S01]  /*1850*/  LOP3.LUT R17, R17, UR9, RZ, 0x3c, !PT ;  /* 0x0000000911117c12 */ /* 0x000fe2000f8e3cff */
[----:B------:R-:W-:Y:S02]  /*1860*/  USHF.L.U32 UR34, UR16, 0x6, URZ ;  /* 0x0000000610227899 */ /* 0x000fe400080006ff */
[----:B------:R-:W-:Y:S01]  /*1870*/  UIADD3.X UR27, UPT, UPT, URZ, UR23, URZ, UP1, !UPT ;  /* 0x00000017ff1b7290 */ /* 0x000fe20008ffe4ff */
[----:B-1----:R-:W-:Y:S01]  /*1880*/  SHF.L.U32 R2, R17, 0x1f, RZ ;  /* 0x0000001f11027819 */ /* 0x002fe200000006ff */
[----:B------:R-:W-:Y:S02]  /*1890*/  UIADD3 UR32, UPT, UPT, UR32, 0x6400, URZ ;  /* 0x0000640020207890 */ /* 0x000fe4000fffe0ff */
[----:B------:R-:W-:Y:S01]  /*18a0*/  UIADD3.X UR21, UPT, UPT, URZ, UR23, URZ, UP0, !UPT ;  /* 0x00000017ff157290 */ /* 0x000fe200087fe4ff */
[----:B------:R1:W1:Y:S01]  /*18b0*/  SYNCS.PHASECHK.TRANS64.TRYWAIT P0, [UR8+0x28], R2 ;  /* 0x00002802ff0075a7 */ /* 0x0002620008001108 */
[----:B------:R-:W-:Y:S01]  /*18c0*/  ULEA UR8, UR17, UR4, 0xd ;  /* 0x0000000411087291 */ /* 0x000fe2000f8e68ff */
[----:B------:R-:W-:Y:S01]  /*18d0*/  UMOV UR18, 0x0 ;  /* 0x0000000000127882 */ /* 0x000fe20000000000 */
[----:B------:R-:W-:-:S02]  /*18e0*/  UMOV UR19, 0x10000000 ;  /* 0x1000000000137882 */ /* 0x000fc40000000000 */
[----:B------:R-:W-:Y:S01]  /*18f0*/  UIADD3 UR8, UPT, UPT, UR8, 0x1a400, URZ ;  /* 0x0001a40008087890 */ /* 0x000fe2000fffe0ff */
[----:B------:R1:W-:Y:S01]  /*1900*/  UTMALDG.3D [UR32], [UR26], desc[UR18] ;  /* 0x000012201a0075b4 */ /* 0x0003e20008011000 */
[----:B------:R-:W-:Y:S01]  /*1910*/  UMOV UR12, UR36 ;  /* 0x00000024000c7c82 */ /* 0x000fe20008000000 */
[----:B------:R-:W-:Y:S01]  /*1920*/  UMOV UR9, UR33 ;  /* 0x0000002100097c82 */ /* 0x000fe20008000000 */
[----:B------:R-:W-:Y:S01]  /*1930*/  UMOV UR10, UR34 ;  /* 0x00000022000a7c82 */ /* 0x000fe20008000000 */
[----:B------:R-:W-:Y:S01]  /*1940*/  UIADD3 UR16, UPT, UPT, UR16, 0x1, URZ ;  /* 0x0000000110107890 */ /* 0x000fe2000fffe0ff */
[----:B------:R-:W-:Y:S01]  /*1950*/  UMOV UR24, UR5 ;  /* 0x0000000500187c82 */ /* 0x000fe20008000000 */
[----:B------:R-:W-:Y:S02]  /*1960*/  UMOV UR17, UR6 ;  /* 0x0000000600117c82 */ /* 0x000fe40008000000 */
[----:B------:R1:W-:Y:S01]  /*1970*/  UTMALDG.3D [UR8], [UR20], desc[UR18] ;  /* 0x00001208140075b4 */ /* 0x0003e20008011000 */
[----:B------:R-:W-:-:S09]  /*1980*/  UISETP.NE.AND UP0, UPT, UR16, UR5, UPT ;  /* 0x000000051000728c */ /* 0x000fd2000bf05270 */
[----:B------:R-:W-:Y:S05]  /*1990*/  BRA.U UP0, `(.L_x_25) ;  /* 0xfffffffd00607547 */ /* 0x000fea000b83ffff */
.L_x_20:
[----:B-1----:R-:W-:Y:S01]  /*19a0*/  ULEA UR8, UR6, UR4, 0x3 ;  /* 0x0000000406087291 */ /* 0x002fe2000f8e18ff */
[----:B------:R-:W-:Y:S01]  /*19b0*/  SHF.L.U32 R2, R17, 0x1f, RZ ;  /* 0x0000001f11027819 */ /* 0x000fe200000006ff */
[----:B------:R-:W-:Y:S01]  /*19c0*/  @!P1 SYNCS.ARRIVE.TRANS64.A1T0 RZ, [UR4+0x88], RZ ;  /* 0x000088ffffff99a7 */ /* 0x000fe20008100004 */
[----:B------:R-:W-:-:S06]  /*19d0*/  UISETP.GT.AND UP0, UPT, UR15, UR14, UPT ;  /* 0x0000000e0f00728c */ /* 0x000fcc000bf04270 */
[----:B--2---:R1:W2:Y:S03]  /*19e0*/  SYNCS.PHASECHK.TRANS64.TRYWAIT P0, [UR8+0x28], R2 ;  /* 0x00002802ff0075a7 */ /* 0x0042a60008001108 */
[----:B------:R-:W-:Y:S05]  /*19f0*/  BRA.U !UP0, `(.L_x_26) ;  /* 0x0000000108ac7547 */ /* 0x000fea000b800000 */
[----:B------:R-:W-:Y:S01]  /*1a00*/  UIADD3 UR21, UPT, UPT, UR7, UR24, URZ ;  /* 0x0000001807157290 */ /* 0x000fe2000fffe0ff */
[----:B------:R-:W-:-:S11]  /*1a10*/  UMOV UR25, UR6 ;  /* 0x0000000600197c82 */ /* 0x000fd60008000000 */
.L_x_31:
[----:B-1----:R-:W-:Y:S01]  /*1a20*/  ULEA UR17, UR25, UR4, 0x3 ;  /* 0x0000000419117291 */ /* 0x002fe2000f8e18ff */
[----:B--2---:R-:W-:Y:S01]  /*1a30*/  @!P5 MOV R3, 0x6000 ;  /* 0x000060000003d802 */ /* 0x004fe20000000f00 */
[----:B--2---:R-:W-:Y:S10]  /*1a40*/  @P0 BRA `(.L_x_27) ;  /* 0x00000000000c0947 */ /* 0x004ff40003800000 */
[----:B------:R-:W-:-:S04]  /*1a50*/  SHF.L.U32 R4, R17, 0x1f, RZ ;  /* 0x0000001f11047819 */ /* 0x000fc800000006ff */
[----:B------:R-:W2:Y:S02]  /*1a60*/  SYNCS.PHASECHK.TRANS64.TRYWAIT P0, [UR17+0x28], R4 ;  /* 0x00002804ff0075a7 */ /* 0x000ea40008001111 */
[----:B--2---:R-:W-:Y:S05]  /*1a70*/  @!P0 BRA `(.L_x_28) ;  /* 0x0000005800d48947 */ /* 0x004fea0003800000 */
.L_x_27:
[----:B------:R2:W-:Y:S01]  /*1a80*/  @!P5 SYNCS.ARRIVE.TRANS64 RZ, [UR17], R3 ;  /* 0x00000003ffffd9a7 */ /* 0x0005e20008000011 */
[----:B------:R-:W-:Y:S04]  /*1a90*/  BSSY.RECONVERGENT B0, `(.L_x_29) ;  /* 0x0000003000007945 */ /* 0x000fe80003800200 */
[----:B------:R-:W-:Y:S05]  /*1aa0*/  @P4 BRA `(.L_x_30) ;  /* 0x0000000000044947 */ /* 0x000fea0003800000 */
[----:B------:R-:W-:Y:S05]  /*1ab0*/  BPT.TRAP 0x1 ;  /* 0x000000040000795c */ /* 0x000fea0000300000 */
.L_x_30:
[----:B------:R-:W-:Y:S05]  /*1ac0*/  BSYNC.RECONVERGENT B0 ;  /* 0x0000000000007941 */ /* 0x000fea0003800200 */
.L_x_29:
        /* <DEDUP_REMOVED lines=10> */
[----:B------:R-:W-:Y:S01]  /*1b70*/  UIADD3 UR16, UPT, UPT, UR16, 0x6400, URZ ;  /* 0x0000640010107890 */ /* 0x000fe2000fffe0ff */
[----:B-1----:R-:W-:Y:S01]  /*1b80*/  SHF.L.U32 R2, R17, 0x1f, RZ ;  /* 0x0000001f11027819 */ /* 0x002fe200000006ff */
[----:B------:R-:W-:Y:S02]  /*1b90*/  UIADD3.X UR31, UPT, UPT, URZ, UR23, URZ, UP1, !UPT ;  /* 0x00000017ff1f7290 */ /* 0x000fe40008ffe4ff */
[----:B------:R-:W-:Y:S01]  /*1ba0*/  UIADD3.X UR29, UPT, UPT, URZ, UR23, URZ, UP0, !UPT ;  /* 0x00000017ff1d7290 */ /* 0x000fe200087fe4ff */
[----:B------:R1:W1:Y:S01]  /*1bb0*/  SYNCS.PHASECHK.TRANS64.TRYWAIT P0, [UR8+0x28], R2 ;  /* 0x00002802ff0075a7 */ /* 0x0002620008001108 */
[----:B------:R-:W-:Y:S01]  /*1bc0*/  ULEA UR8, UR25, UR4, 0xd ;  /* 0x0000000419087291 */ /* 0x000fe2000f8e68ff */
[----:B------:R-:W-:Y:S01]  /*1bd0*/  UMOV UR26, 0x0 ;  /* 0x00000000001a7882 */ /* 0x000fe20000000000 */
[----:B------:R-:W-:-:S02]  /*1be0*/  UMOV UR27, 0x10000000 ;  /* 0x10000000001b7882 */ /* 0x000fc40000000000 */
[----:B------:R-:W-:Y:S01]  /*1bf0*/  UIADD3 UR8, UPT, UPT, UR8, 0x1a400, URZ ;  /* 0x0001a40008087890 */ /* 0x000fe2000fffe0ff */
[----:B------:R-:W-:Y:S01]  /*1c00*/  UMOV UR19, UR35 ;  /* 0x0000002300137c82 */ /* 0x000fe20008000000 */
[----:B------:R-:W-:Y:S01]  /*1c10*/  UMOV UR20, UR36 ;  /* 0x0000002400147c82 */ /* 0x000fe20008000000 */
[----:B------:R-:W-:Y:S01]  /*1c20*/  UMOV UR12, UR36 ;  /* 0x00000024000c7c82 */ /* 0x000fe20008000000 */
[----:B------:R-:W-:Y:S01]  /*1c30*/  UMOV UR9, UR17 ;  /* 0x0000001100097c82 */ /* 0x000fe20008000000 */
[----:B------:R-:W-:Y:S01]  /*1c40*/  UMOV UR10, UR18 ;  /* 0x00000012000a7c82 */ /* 0x000fe20008000000 */
[----:B------:R1:W-:Y:S01]  /*1c50*/  UTMALDG.3D [UR16], [UR30], desc[UR26] ;  /* 0x00001a101e0075b4 */ /* 0x0003e20008011000 */
[----:B------:R-:W-:Y:S01]  /*1c60*/  UIADD3 UR24, UPT, UPT, UR24, 0x1, URZ ;  /* 0x0000000118187890 */ /* 0x000fe2000fffe0ff */
[----:B------:R-:W-:-:S03]  /*1c70*/  UMOV UR25, UR6 ;  /* 0x0000000600197c82 */ /* 0x000fc60008000000 */
[----:B------:R-:W-:Y:S01]  /*1c80*/  UISETP.NE.AND UP0, UPT, UR24, UR21, UPT ;  /* 0x000000151800728c */ /* 0x000fe2000bf05270 */
[----:B------:R1:W-:Y:S08]  /*1c90*/  UTMALDG.3D [UR8], [UR28], desc[UR26] ;  /* 0x00001a081c0075b4 */ /* 0x0003f00008011000 */
[----:B------:R-:W-:Y:S05]  /*1ca0*/  BRA.U UP0, `(.L_x_31) ;  /* 0xfffffffd005c7547 */ /* 0x000fea000b83ffff */
.L_x_26:
[C---:B-1----:R-:W-:Y:S01]  /*1cb0*/  LEA R2, R16.reuse, UR4, 0x3 ;  /* 0x0000000410027c11 */ /* 0x042fe2000f8e18ff */
[----:B------:R-:W-:Y:S01]  /*1cc0*/  NOP ;  /* 0x0000000000007918 */ /* 0x000fe20000000000 */
[----:B--2---:R-:W-:Y:S02]  /*1cd0*/  SHF.L.U32 R3, R13, 0x1f, RZ ;  /* 0x0000001f0d037819 */ /* 0x004fe400000006ff */
[----:B------:R-:W-:Y:S02]  /*1ce0*/  LEA R4, R16, UR4, 0x4 ;  /* 0x0000000410047c11 */ /* 0x000fe4000f8e20ff */
[----:B------:R-:W1:Y:S02]  /*1cf0*/  SYNCS.PHASECHK.TRANS64.TRYWAIT P0, [R2+URZ+0x90], R3 ;  /* 0x00009003020075a7 */ /* 0x000e6400080011ff */
[----:B-1----:R-:W-:Y:S05]  /*1d00*/  @!P0 BRA `(.L_x_32) ;  /* 0x0000005800488947 */ /* 0x002fea0003800000 */
.L_x_119:
[----:B------:R-:W2:Y:S01]  /*1d10*/  LDS.128 R4, [R4+0x120] ;  /* 0x0001200004047984 */ /* 0x000ea20000000c00 */
[----:B---3--:R-:W-:Y:S01]  /*1d20*/  ISETP.GE.AND P0, PT, R40, 0x1, PT ;  /* 0x000000012800780c */ /* 0x008fe20003f06270 */
[----:B-1----:R-:W-:Y:S01]  /*1d30*/  VIADD R2, R2, 0xa0 ;  /* 0x000000a002027836 */ /* 0x002fe20000000000 */
[----:B------:R-:W-:Y:S01]  /*1d40*/  @!PT LDS RZ, [RZ] ;  /* 0x00000000fffff984 */ /* 0x000fe20000000800 */
[----:B------:R-:W-:Y:S01]  /*1d50*/  @!PT LDS RZ, [RZ] ;  /* 0x00000000fffff984 */ /* 0x000fe20000000800 */
[----:B------:R-:W-:Y:S01]  /*1d60*/  @!PT LDS RZ, [RZ] ;  /* 0x00000000fffff984 */ /* 0x000fe20000000800 */
[----:B------:R-:W-:Y:S01]  /*1d70*/  @!PT LDS RZ, [RZ] ;  /* 0x00000000fffff984 */ /* 0x000fe20000000800 */
[----:B------:R1:W-:Y:S06]  /*1d80*/  MEMBAR.ALL.CTA ;  /* 0x0000000000007992 */ /* 0x0003ec0000008000 */
[----:B-1----:R-:W1:Y:S01]  /*1d90*/  FENCE.VIEW.ASYNC.S ;  /* 0x00000000000073c6 */ /* 0x002e620000000000 */
[----:B------:R-:W-:-:S04]  /*1da0*/  PRMT R2, RZ, 0x654, R2 ;  /* 0x00000654ff027816 */ /* 0x000fc80000000002 */
[----:B-1----:R1:W-:Y:S01]  /*1db0*/  SYNCS.ARRIVE.TRANS64.RED.A1T0 RZ, [R2+URZ], RZ ;  /* 0x000000ff02ff79a7 */ /* 0x0023e200081004ff */
[----:B--2---:R-:W-:-:S13]  /*1dc0*/  LOP3.LUT P2, RZ, R6, 0x1, RZ, 0xc0, !PT ;  /* 0x0000000106ff7812 */ /* 0x004fda000784c0ff */
[----:B------:R-:W-:Y:S01]  /*1dd0*/  @P2 SHF.R.U32.HI R3, RZ, 0x10, R5 ;  /* 0x00000010ff032819 */ /* 0x000fe20000011605 */
[----:B------:R-:W-:Y:S01]  /*1de0*/  VOTEU.ANY UP0, P2 ;  /* 0x0000000000ff7886 */ /* 0x000fe20001000100 */
[----:B------:R-:W-:Y:S02]  /*1df0*/  @P2 MOV R10, R4 ;  /* 0x00000004000a2202 */ /* 0x000fe40000000f00 */
[----:B------:R-:W-:Y:S02]  /*1e00*/  @P2 R2UR.BROADCAST UR8, R3 ;  /* 0x00000000030822ca */ /* 0x000fe400008e0000 */
[----:B------:R-:W-:-:S11]  /*1e10*/  @P2 LOP3.LUT R9, R5, 0xffff, RZ, 0xc0, !PT ;  /* 0x0000ffff05092812 */ /* 0x000fd600078ec0ff */
[----:B------:R-:W-:Y:S01]  /*1e20*/  @UP0 UMOV UR36, UR8 ;  /* 0x0000000800240c82 */ /* 0x000fe20008000000 */
[----:B-1----:R-:W-:Y:S05]  /*1e30*/  @!P0 BRA `(.L_x_33) ;  /* 0x0000000000b88947 */ /* 0x002fea0003800000 */
[----:B------:R-:W4:Y:S01]  /*1e40*/  LDC.64 R4, c[0x0][0xb18] ;  /* 0x0002c600ff047b82 */ /* 0x000f220000000a00 */
[----:B------:R-:W-:-:S07]  /*1e50*/  ISETP.NE.AND P3, PT, R40, 0x1, PT ;  /* 0x000000012800780c */ /* 0x000fce0003f65270 */
[----:B------:R-:W1:Y:S08]  /*1e60*/  LDC.64 R6, c[0x0][0xb10] ;  /* 0x0002c400ff067b82 */ /* 0x000e700000000a00 */
[----:B------:R-:W2:Y:S08]  /*1e70*/  LDC R14, c[0x0][0xb20] ;  /* 0x0002c800ff0e7b82 */ /* 0x000eb00000000800 */
[----:B------:R-:W3:Y:S01]  /*1e80*/  LDC R15, c[0x0][0xb0c] ;  /* 0x0002c300ff0f7b82 */ /* 0x000ee20000000800 */
[----:B----4-:R-:W-:Y:S01]  /*1e90*/  IMAD.HI.U32 R19, R0, R5, RZ ;  /* 0x0000000500137227 */ /* 0x010fe200078e00ff */
[----:B------:R-:W-:-:S03]  /*1ea0*/  ISETP.NE.AND P0, PT, R4, 0x1, PT ;  /* 0x000000010400780c */ /* 0x000fc60003f05270 */
[----:B------:R-:W-:-:S03]  /*1eb0*/  IMAD.HI.U32 R5, R9, R5, RZ ;  /* 0x0000000509057227 */ /* 0x000fc600078e00ff */
[----:B------:R-:W4:Y:S01]  /*1ec0*/  LDC.64 R2, c[0x0][0xb28] ;  /* 0x0002ca00ff027b82 */ /* 0x000f220000000a00 */
[----:B-1----:R-:W-:-:S04]  /*1ed0*/  IMAD.HI.U32 R20, R8, R6, RZ ;  /* 0x0000000608147227 */ /* 0x002fc800078e00ff */
[----:B------:R-:W-:Y:S01]  /*1ee0*/  IMAD.HI.U32 R21, R10, R6, RZ ;  /* 0x000000060a157227 */ /* 0x000fe200078e00ff */
[----:B------:R-:W-:Y:S02]  /*1ef0*/  SHF.R.U32.HI R20, RZ, R7, R20 ;  /* 0x00000007ff147219 */ /* 0x000fe40000011614 */
[-C--:B--2---:R-:W-:Y:S02]  /*1f00*/  SHF.R.U32.HI R19, RZ, R14.reuse, R19 ;  /* 0x0000000eff137219 */ /* 0x084fe40000011613 */
[----:B------:R-:W-:Y:S02]  /*1f10*/  SHF.R.U32.HI R5, RZ, R14, R5 ;  /* 0x0000000eff057219 */ /* 0x000fe40000011605 */
[----:B------:R-:W-:Y:S02]  /*1f20*/  SEL R19, R0, R19, !P0 ;  /* 0x0000001300137207 */ /* 0x000fe40004000000 */
[----:B------:R-:W-:Y:S02]  /*1f30*/  SHF.R.U32.HI R21, RZ, R7, R21 ;  /* 0x00000007ff157219 */ /* 0x000fe40000011615 */
[----:B---3--:R-:W-:-:S02]  /*1f40*/  ISETP.NE.AND P1, PT, R15, 0x1, PT ;  /* 0x000000010f00780c */ /* 0x008fc40003f25270 */
[----:B------:R-:W-:Y:S02]  /*1f50*/  SEL R5, R9, R5, !P0 ;  /* 0x0000000509057207 */ /* 0x000fe40004000000 */
[----:B------:R-:W-:Y:S02]  /*1f60*/  SEL R20, R8, R20, !P1 ;  /* 0x0000001408147207 */ /* 0x000fe40004800000 */
[----:B------:R-:W-:Y:S01]  /*1f70*/  SEL R21, R10, R21, !P1 ;  /* 0x000000150a157207 */ /* 0x000fe20004800000 */
[----:B----4-:R-:W-:-:S04]  /*1f80*/  IMAD.HI.U32 R18, R19, R2, RZ ;  /* 0x0000000213127227 */ /* 0x010fc800078e00ff */
        /* <DEDUP_REMOVED lines=10> */
[----:B------:R-:W-:-:S04]  /*2030*/  @!P0 IMAD.HI.U32 R7, R21, R2, RZ ;  /* 0x0000000215078227 */ /* 0x000fc800078e00ff */
[----:B------:R-:W-:Y:S01]  /*2040*/  IMAD.MOV R2, RZ, RZ, -R6 ;  /* 0x000000ffff027224 */ /* 0x000fe200078e0a06 */
[----:B------:R-:W-:Y:S02]  /*2050*/  @!P0 SHF.R.U32.HI R3, RZ, R3, R7 ;  /* 0x00000003ff038219 */ /* 0x000fe40000011607 */
[----:B------:R-:W-:Y:S01]  /*2060*/  IADD3 R7, PT, PT, -R5, RZ, RZ ;  /* 0x000000ff05077210 */ /* 0x000fe20007ffe1ff */
[----:B------:R-:W-:Y:S01]  /*2070*/  IMAD R2, R40, R2, R5 ;  /* 0x0000000228027224 */ /* 0x000fe200078e0205 */
        /* <DEDUP_REMOVED lines=10> */
.L_x_33:
[----:B------:R-:W1:Y:S02]  /*2120*/  LDCU UR8, c[0x0][0xb30] ;  /* 0x00016600ff0877ac */ /* 0x000e640008000800 */
[----:B-1----:R-:W-:-:S09]  /*2130*/  UISETP.NE.AND UP0, UPT, UR8, 0x1, UPT ;  /* 0x000000010800788c */ /* 0x002fd2000bf05270 */
[----:B------:R-:W-:Y:S05]  /*2140*/  BRA.U UP0, `(.L_x_34) ;  /* 0x0000000100407547 */ /* 0x000fea000b800000 */
[----:B------:R-:W1:Y:S08]  /*2150*/  LDC.64 R4, c[0x0][0xb10] ;  /* 0x0002c400ff047b82 */ /* 0x000e700000000a00 */
[----:B------:R-:W2:Y:S08]  /*2160*/  LDC.64 R2, c[0x0][0xb18] ;  /* 0x0002c600ff027b82 */ /* 0x000eb00000000a00 */
[----:B------:R-:W3:Y:S08]  /*2170*/  LDC R6, c[0x0][0xb20] ;  /* 0x0002c800ff067b82 */ /* 0x000ef00000000800 */
[----:B------:R-:W4:Y:S01]  /*2180*/  LDC R7, c[0x0][0xb0c] ;  /* 0x0002c300ff077b82 */ /* 0x000f220000000800 */
[----:B-1----:R-:W-:-:S05]  /*2190*/  IMAD.HI.U32 R4, R10, R4, RZ ;  /* 0x000000040a047227 */ /* 0x002fca00078e00ff */
[----:B------:R-:W-:Y:S01]  /*21a0*/  SHF.R.U32.HI R4, RZ, R5, R4 ;  /* 0x00000005ff047219 */ /* 0x000fe20000011604 */
[----:B--2---:R-:W-:Y:S01]  /*21b0*/  IMAD.HI.U32 R3, R9, R3, RZ ;  /* 0x0000000309037227 */ /* 0x004fe200078e00ff */
[----:B------:R-:W-:-:S04]  /*21c0*/  ISETP.NE.AND P0, PT, R2, 0x1, PT ;  /* 0x000000010200780c */ /* 0x000fc80003f05270 */
[----:B---3--:R-:W-:-:S04]  /*21d0*/  SHF.R.U32.HI R3, RZ, R6, R3 ;  /* 0x00000006ff037219 */ /* 0x008fc80000011603 */
[----:B------:R-:W-:Y:S02]  /*21e0*/  SEL R3, R9, R3, !P0 ;  /* 0x0000000309037207 */ /* 0x000fe40004000000 */
[----:B----4-:R-:W-:-:S04]  /*21f0*/  ISETP.NE.AND P1, PT, R7, 0x1, PT ;  /* 0x000000010700780c */ /* 0x010fc80003f25270 */
[----:B------:R-:W-:-:S05]  /*2200*/  SEL R4, R10, R4, !P1 ;  /* 0x000000040a047207 */ /* 0x000fca0004800000 */
[----:B------:R-:W-:Y:S02]  /*2210*/  IMAD.IADD R5, R3, 0x1, -R4 ;  /* 0x0000000103057824 */ /* 0x000fe400078e0a04 */
[----:B------:R-:W-:Y:S02]  /*2220*/  IMAD.IADD R3, R4, 0x1, -R3 ;  /* 0x0000000104037824 */ /* 0x000fe400078e0a03 */
[----:B------:R-:W-:Y:S02]  /*2230*/  IMAD R10, R5, R7, R10 ;  /* 0x00000007050a7224 */ /* 0x000fe400078e020a */
[----:B------:R-:W-:-:S07]  /*2240*/  IMAD R9, R3, R2, R9 ;  /* 0x0000000203097224 */ /* 0x000fce00078e0209 */
.L_x_34:
[----:B------:R-:W-:Y:S01]  /*2250*/  VIADD R16, R16, 0x1 ;  /* 0x0000000110107836 */ /* 0x000fe20000000000 */
[----:B------:R-:W-:Y:S01]  /*2260*/  PLOP3.LUT P1, PT, PT, PT, PT, 0x80, 0x8 ;  /* 0x000000000008781c */ /* 0x000fe20003f2f070 */
[----:B------:R-:W-:Y:S02]  /*2270*/  IMAD.IADD R15, R10, 0x1, R87 ;  /* 0x000000010a0f7824 */ /* 0x000fe400078e0257 */
[----:B------:R-:W-:Y:S01]  /*2280*/  IMAD.IADD R14, R9, 0x1, R86 ;  /* 0x00000001090e7824 */ /* 0x000fe200078e0256 */
[----:B------:R-:W-:-:S04]  /*2290*/  ISETP.NE.AND P0, PT, R16, 0x2, PT ;  /* 0x000000021000780c */ /* 0x000fc80003f05270 */
[----:B------:R-:W-:Y:S02]  /*22a0*/  SEL R2, RZ, 0x1, P0 ;  /* 0x00000001ff027807 */ /* 0x000fe40000000000 */
[----:B------:R-:W-:Y:S02]  /*22b0*/  SEL R16, R16, RZ, P0 ;  /* 0x000000ff10107207 */ /* 0x000fe40000000000 */
[----:B------:R-:W-:Y:S01]  /*22c0*/  LOP3.LUT R13, R13, R2, RZ, 0x3c, !PT ;  /* 0x000000020d0d7212 */ /* 0x000fe200078e3cff */
[----:B------:R-:W-:Y:S06]  /*22d0*/  @P2 BRA `(.L_x_35) ;  /* 0xfffffff000982947 */ /* 0x000fec000383ffff */
[----:B------:R-:W-:Y:S01]  /*22e0*/  UIADD3 UR4, UPT, UPT, UR4, 0x28, URZ ;  /* 0x0000002804047890 */ /* 0x000fe2000fffe0ff */
[----:B------:R-:W-:-:S03]  /*22f0*/  SHF.L.U32 R2, R17, 0x1f, RZ ;  /* 0x0000001f11027819 */ /* 0x000fc600000006ff */
[----:B------:R-:W-:-:S09]  /*2300*/  ULEA UR5, UR6, UR4, 0x3 ;  /* 0x0000000406057291 */ /* 0x000fd2000f8e18ff */
[----:B------:R-:W1:Y:S02]  /*2310*/  SYNCS.PHASECHK.TRANS64.TRYWAIT P0, [UR5], R2 ;  /* 0x00000002ff0075a7 */ /* 0x000e640008001105 */
[----:B-1----:R-:W-:Y:S05]  /*2320*/  @!P0 BRA `(.L_x_36) ;  /* 0x0000005000d48947 */ /* 0x002fea0003800000 */
.L_x_121:
[----:B------:R-:W-:-:S04]  /*2330*/  UIADD3 UR6, UPT, UPT, UR6, 0x1, URZ ;  /* 0x0000000106067890 */ /* 0x000fc8000fffe0ff */
[----:B------:R-:W-:-:S04]  /*2340*/  UISETP.NE.AND UP0, UPT, UR6, 0x5, UPT ;  /* 0x000000050600788c */ /* 0x000fc8000bf05270 */
[----:B------:R-:W-:Y:S02]  /*2350*/  USEL UR7, URZ, 0x1, UP0 ;  /* 0x00000001ff077887 */ /* 0x000fe40008000000 */
[----:B------:R-:W-:-:S04]  /*2360*/  USEL UR6, UR6, URZ, UP0 ;  /* 0x000000ff06067287 */ /* 0x000fc80008000000 */
[----:B------:R-:W-:Y:S01]  /*2370*/  ULEA UR5, UR6, UR4, 0x3 ;  /* 0x0000000406057291 */ /* 0x000fe2000f8e18ff */
[----:B-1----:R-:W-:-:S04]  /*2380*/  LOP3.LUT R2, R17, UR7, RZ, 0x3c, !PT ;  /* 0x0000000711027c12 */ /* 0x002fc8000f8e3cff */
[----:B------:R-:W-:-:S04]  /*2390*/  SHF.L.U32 R3, R2, 0x1f, RZ ;  /* 0x0000001f02037819 */ /* 0x000fc800000006ff */
[----:B------:R-:W1:Y:S02]  /*23a0*/  SYNCS.PHASECHK.TRANS64.TRYWAIT P0, [UR5], R3 ;  /* 0x00000003ff0075a7 */ /* 0x000e640008001105 */
[----:B-1----:R-:W-:Y:S05]  /*23b0*/  @!P0 BRA `(.L_x_37) ;  /* 0x0000005000c88947 */ /* 0x002fea0003800000 */
.L_x_123:
[----:B------:R-:W-:-:S04]  /*23c0*/  UIADD3 UR6, UPT, UPT, UR6, 0x1, URZ ;  /* 0x0000000106067890 */ /* 0x000fc8000fffe0ff */
[----:B------:R-:W-:-:S04]  /*23d0*/  UISETP.NE.AND UP0, UPT, UR6, 0x5, UPT ;  /* 0x000000050600788c */ /* 0x000fc8000bf05270 */
[----:B------:R-:W-:Y:S02]  /*23e0*/  USEL UR7, URZ, 0x1, UP0 ;  /* 0x00000001ff077887 */ /* 0x000fe40008000000 */
[----:B------:R-:W-:-:S04]  /*23f0*/  USEL UR6, UR6, URZ, UP0 ;  /* 0x000000ff06067287 */ /* 0x000fc80008000000 */
[----:B------:R-:W-:Y:S01]  /*2400*/  ULEA UR5, UR6, UR4, 0x3 ;  /* 0x0000000406057291 */ /* 0x000fe2000f8e18ff */
[----:B------:R-:W-:-:S04]  /*2410*/  LOP3.LUT R2, R2, UR7, RZ, 0x3c, !PT ;  /* 0x0000000702027c12 */ /* 0x000fc8000f8e3cff */
[----:B-1----:R-:W-:-:S04]  /*2420*/  SHF.L.U32 R3, R2, 0x1f, RZ ;  /* 0x0000001f02037819 */ /* 0x002fc800000006ff */
[----:B------:R-:W1:Y:S02]  /*2430*/  SYNCS.PHASECHK.TRANS64.TRYWAIT P0, [UR5], R3 ;  /* 0x00000003ff0075a7 */ /* 0x000e640008001105 */
[----:B-1----:R-:W-:Y:S05]  /*2440*/  @!P0 BRA `(.L_x_38) ;  /* 0x0000005000bc8947 */ /* 0x002fea0003800000 */
.L_x_125:
        /* <DEDUP_REMOVED lines=9> */
.L_x_127:
[----:B------:R-:W-:-:S04]  /*24e0*/  UIADD3 UR6, UPT, UPT, UR6, 0x1, URZ ;  /* 0x0000000106067890 */ /* 0x000fc8000fffe0ff */
[----:B------:R-:W-:-:S04]  /*24f0*/  UISETP.NE.AND UP0, UPT, UR6, 0x5, UPT ;  /* 0x000000050600788c */ /* 0x000fc8000bf05270 */
[----:B------:R-:W-:Y:S02]  /*2500*/  USEL UR5, URZ, 0x1, UP0 ;  /* 0x00000001ff057887 */ /* 0x000fe40008000000 */
[----:B------:R-:W-:-:S04]  /*2510*/  USEL UR6, UR6, URZ, UP0 ;  /* 0x000000ff06067287 */ /* 0x000fc80008000000 */
[----:B------:R-:W-:Y:S01]  /*2520*/  ULEA UR6, UR6, UR4, 0x3 ;  /* 0x0000000406067291 */ /* 0x000fe2000f8e18ff */
[----:B------:R-:W-:-:S04]  /*2530*/  LOP3.LUT R2, R2, UR5, RZ, 0x3c, !PT ;  /* 0x0000000502027c12 */ /* 0x000fc8000f8e3cff */
[----:B------:R-:W-:Y:S01]  /*2540*/  SHF.L.U32 R2, R2, 0x1f, RZ ;  /* 0x0000001f02027819 */ /* 0x000fe200000006ff */
[----:B-1--4-:R-:W-:-:S07]  /*2550*/  IMAD.U32 R0, RZ, RZ, UR6 ;  /* 0x00000006ff007e24 */ /* 0x012fce000f8e00ff */
.L_x_40:
[----:B-1----:R1:W2:Y:S02]  /*2560*/  SYNCS.PHASECHK.TRANS64.TRYWAIT P0, [R0+URZ], R2 ;  /* 0x00000002000075a7 */ /* 0x0022a400080011ff */
[----:B--2---:R-:W-:Y:S05]  /*2570*/  @!P0 NANOSLEEP.SYNCS 0x989680 ;  /* 0x009896800000895d */ /* 0x004fea0003900000 */
[----:B------:R-:W2:Y:S02]  /*2580*/  @!P0 SYNCS.PHASECHK.TRANS64 P0, [R0+URZ], R2 ;  /* 0x00000002000085a7 */ /* 0x000ea400080010ff */
[----:B--2---:R-:W-:Y:S05]  /*2590*/  @P0 EXIT ;  /* 0x000000000000094d */ /* 0x004fea0003800000 */
[----:B------:R-:W-:Y:S05]  /*25a0*/  BRA `(.L_x_40) ;  /* 0xfffffffc00ec7947 */ /* 0x000fea000383ffff */
.L_x_17:
[----:B------:R-:W-:-:S04]  /*25b0*/  UISETP.NE.AND UP1, UPT, UR37, URZ, UPT ;  /* 0x000000ff2500728c */ /* 0x000fc8000bf25270 */
[----:B------:R-:W-:-:S09]  /*25c0*/  UISETP.NE.OR UP1, UPT, UR8, 0x1, UP1 ;  /* 0x000000010800788c */ /* 0x000fd20008f25670 */
[----:B------:R-:W-:Y:S05]  /*25d0*/  BRA.U UP1, `(.L_x_41) ;  /* 0x0000000501487547 */ /* 0x000fea000b800000 */
[----:B------:R-:W-:Y:S01]  /*25e0*/  ISETP.NE.AND P2, PT, R2, RZ, PT ;  /* 0x000000ff0200720c */ /* 0x000fe20003f45270 */
[----:B------:R-:W-:Y:S01]  /*25f0*/  IMAD.MOV.U32 R12, RZ, RZ, 0x1 ;  /* 0x00000001ff0c7424 */ /* 0x000fe200078e00ff */
[----:B------:R-:W-:Y:S02]  /*2600*/  CS2R R10, SRZ ;  /* 0x00000000000a7805 */ /* 0x000fe4000001ff00 */
[----:B------:R-:W-:Y:S01]  /*2610*/  CS2R R8, SRZ ;  /* 0x0000000000087805 */ /* 0x000fe2000001ff00 */
[----:B------:R-:W-:Y:S01]  /*2620*/  UMOV UR4, 0x400 ;  /* 0x0000040000047882 */ /* 0x000fe20000000000 */
[----:B------:R-:W-:Y:S01]  /*2630*/  UMOV UR6, URZ ;  /* 0x000000ff00067c82 */ /* 0x000fe20008000000 */
[----:B------:R-:W-:-:S12]  /*2640*/  ULEA UR37, UR37, UR4, 0x18 ;  /* 0x0000000425257291 */ /* 0x000fd8000f8ec0ff */
.L_x_45:
[----:B------:R-:W-:Y:S02]  /*2650*/  LEA R0, R8, UR37, 0x3 ;  /* 0x0000002508007c11 */ /* 0x000fe4000f8e18ff */
[----:B------:R-:W-:-:S03]  /*2660*/  SHF.L.U32 R4, R9, 0x1f, RZ ;  /* 0x0000001f09047819 */ /* 0x000fc600000006ff */
[----:B------:R-:W-:Y:S01]  /*2670*/  VIADD R5, R0, 0x100 ;  /* 0x0000010000057836 */ /* 0x000fe20000000000 */
[----:B------:R-:W1:Y:S02]  /*2680*/  SYNCS.PHASECHK.TRANS64.TRYWAIT P0, [R0+URZ+0xf0], R4 ;  /* 0x0000f004000075a7 */ /* 0x000e6400080011ff */
[----:B-1----:R-:W-:Y:S05]  /*2690*/  @!P0 BRA `(.L_x_42) ;  /* 0x0000005000588947 */ /* 0x002fea0003800000 */
.L_x_128:
[----:B------:R-:W-:Y:S01]  /*26a0*/  ULEA UR5, UR6, UR37, 0x3 ;  /* 0x0000002506057291 */ /* 0x000fe2000f8e18ff */
[----:B-1----:R-:W-:Y:S01]  /*26b0*/  PRMT R0, RZ, 0x654, R5 ;  /* 0x00000654ff007816 */ /* 0x002fe20000000005 */
[----:B------:R-:W-:Y:S01]  /*26c0*/  @!P2 IMAD.MOV.U32 R4, RZ, RZ, 0x10 ;  /* 0x00000010ff04a424 */ /* 0x000fe200078e00ff */
[----:B------:R-:W-:Y:S01]  /*26d0*/  SHF.L.U32 R5, R12, 0x1f, RZ ;  /* 0x0000001f0c057819 */ /* 0x000fe200000006ff */
[----:B------:R-:W-:Y:S01]  /*26e0*/  UIADD3 UR4, UPT, UPT, UR5, 0x90, URZ ;  /* 0x0000009005047890 */ /* 0x000fe2000fffe0ff */
[----:B------:R1:W-:Y:S05]  /*26f0*/  SYNCS.ARRIVE.TRANS64.RED.A1T0 RZ, [R0+URZ], RZ ;  /* 0x000000ff00ff79a7 */ /* 0x0003ea00081004ff */
[----:B------:R-:W-:Y:S01]  /*2700*/  IMAD.U32 R6, RZ, RZ, UR4 ;  /* 0x00000004ff067e24 */ /* 0x000fe2000f8e00ff */
[----:B------:R-:W2:Y:S04]  /*2710*/  SYNCS.PHASECHK.TRANS64.TRYWAIT P0, [UR5+0xa0], R5 ;  /* 0x0000a005ff0075a7 */ /* 0x000ea80008001105 */
[----:B------:R-:W-:Y:S01]  /*2720*/  PRMT R6, R2, 0x654, R6 ;  /* 0x0000065402067816 */ /* 0x000fe20000000006 */
[----:B-12---:R-:W-:Y:S06]  /*2730*/  @!P0 BRA `(.L_x_43) ;  /* 0x0000005000448947 */ /* 0x006fec0003800000 */
.L_x_130:
[----:B------:R-:W-:Y:S01]  /*2740*/  ULEA UR4, UR6, UR37, 0x4 ;  /* 0x0000002506047291 */ /* 0x000fe2000f8e20ff */
[----:B------:R-:W-:Y:S01]  /*2750*/  SEL R3, R6, R3, !P2 ;  /* 0x0000000306037207 */ /* 0x000fe20005000000 */
[----:B------:R-:W-:Y:S01]  /*2760*/  UIADD3 UR5, UPT, UPT, UR5, 0x90, URZ ;  /* 0x0000009005057890 */ /* 0x000fe2000fffe0ff */
[----:B-1----:R-:W-:Y:S01]  /*2770*/  LEA R0, R11, UR37, 0x3 ;  /* 0x000000250b007c11 */ /* 0x002fe2000f8e18ff */
[----:B------:R-:W-:Y:S01]  /*2780*/  UIADD3 UR4, UPT, UPT, UR4, 0x120, URZ ;  /* 0x0000012004047890 */ /* 0x000fe2000fffe0ff */
[----:B------:R1:W-:Y:S01]  /*2790*/  @!P2 SYNCS.ARRIVE.TRANS64.RED RZ, [R3+URZ], R4 ;  /* 0x0000000403ffa9a7 */ /* 0x0003e200080004ff */
[----:B------:R-:W-:Y:S01]  /*27a0*/  UIADD3 UR6, UPT, UPT, UR6, 0x1, URZ ;  /* 0x0000000106067890 */ /* 0x000fe2000fffe0ff */
[----:B------:R-:W-:-:S03]  /*27b0*/  VIADD R8, R8, 0x1 ;  /* 0x0000000108087836 */ /* 0x000fc60000000000 */
[----:B------:R-:W-:Y:S02]  /*27c0*/  UISETP.NE.AND UP0, UPT, UR6, 0x2, UPT ;  /* 0x000000020600788c */ /* 0x000fe4000bf05270 */
[----:B------:R-:W-:Y:S01]  /*27d0*/  ISETP.NE.AND P0, PT, R8, 0x2, PT ;  /* 0x000000020800780c */ /* 0x000fe20003f05270 */
[----:B------:R-:W-:Y:S06]  /*27e0*/  UGETNEXTWORKID.BROADCAST [UR4], [UR5] ;  /* 0x00000000040073ca */ /* 0x000fec0008000100 */
[----:B------:R-:W-:Y:S02]  /*27f0*/  USEL UR4, URZ, 0x1, UP0 ;  /* 0x00000001ff047887 */ /* 0x000fe40008000000 */
[----:B------:R-:W-:-:S04]  /*2800*/  USEL UR6, UR6, URZ, UP0 ;  /* 0x000000ff06067287 */ /* 0x000fc80008000000 */
[----:B------:R-:W-:Y:S02]  /*2810*/  LOP3.LUT R12, R12, UR4, RZ, 0x3c, !PT ;  /* 0x000000040c0c7c12 */ /* 0x000fe4000f8e3cff */
[----:B-1----:R-:W-:-:S04]  /*2820*/  SHF.L.U32 R4, R10, 0x1f, RZ ;  /* 0x0000001f0a047819 */ /* 0x002fc800000006ff */
[----:B------:R-:W1:Y:S02]  /*2830*/  SYNCS.PHASECHK.TRANS64.TRYWAIT P1, [R0+URZ+0x90], R4 ;  /* 0x00009004000075a7 */ /* 0x000e6400080211ff */
[----:B-1----:R-:W-:Y:S05]  /*2840*/  @!P1 BRA `(.L_x_44) ;  /* 0x0000005000189947 */ /* 0x002fea0003800000 */
.L_x_131:
[C---:B-1----:R-:W-:Y:S01]  /*2850*/  LEA R4, R11.reuse, UR37, 0x4 ;  /* 0x000000250b047c11 */ /* 0x042fe2000f8e20ff */
[----:B------:R-:W-:Y:S01]  /*2860*/  VIADD R0, R0, 0xa0 ;  /* 0x000000a000007836 */ /* 0x000fe20000000000 */
[----:B------:R-:W-:Y:S01]  /*2870*/  SEL R8, R8, RZ, P0 ;  /* 0x000000ff08087207 */ /* 0x000fe20000000000 */
[----:B------:R-:W-:-:S03]  /*2880*/  VIADD R11, R11, 0x1 ;  /* 0x000000010b0b7836 */ /* 0x000fc60000000000 */
[----:B------:R-:W1:Y:S01]  /*2890*/  LDS.128 R4, [R4+0x120] ;  /* 0x0001200004047984 */ /* 0x000e620000000c00 */
[----:B------:R-:W-:Y:S02]  /*28a0*/  PRMT R0, RZ, 0x654, R0 ;  /* 0x00000654ff007816 */ /* 0x000fe40000000000 */
[C---:B------:R-:W-:Y:S01]  /*28b0*/  ISETP.NE.AND P1, PT, R11.reuse, 0x2, PT ;  /* 0x000000020b00780c */ /* 0x040fe20003f25270 */
[----:B------:R-:W-:Y:S01]  /*28c0*/  @!PT LDS RZ, [RZ] ;  /* 0x00000000fffff984 */ /* 0x000fe20000000800 */
[----:B------:R-:W-:Y:S01]  /*28d0*/  @!PT LDS RZ, [RZ] ;  /* 0x00000000fffff984 */ /* 0x000fe20000000800 */
[----:B------:R-:W-:Y:S01]  /*28e0*/  @!PT LDS RZ, [RZ] ;  /* 0x00000000fffff984 */ /* 0x000fe20000000800 */
[----:B------:R-:W-:Y:S01]  /*28f0*/  @!PT LDS RZ, [RZ] ;  /* 0x00000000fffff984 */ /* 0x000fe20000000800 */
[----:B------:R2:W-:Y:S06]  /*2900*/  MEMBAR.ALL.CTA ;  /* 0x0000000000007992 */ /* 0x0005ec0000008000 */
[----:B--2---:R-:W2:Y:S01]  /*2910*/  FENCE.VIEW.ASYNC.S ;  /* 0x00000000000073c6 */ /* 0x004ea20000000000 */
[----:B------:R-:W-:Y:S01]  /*2920*/  SEL R11, R11, RZ, P1 ;  /* 0x000000ff0b0b7207 */ /* 0x000fe20000800000 */
[----:B--2---:R2:W-:Y:S01]  /*2930*/  SYNCS.ARRIVE.TRANS64.RED.A1T0 RZ, [R0+URZ], RZ ;  /* 0x000000ff00ff79a7 */ /* 0x0045e200081004ff */
[----:B-1----:R-:W-:-:S02]  /*2940*/  LOP3.LUT P3, RZ, R6, 0x1, RZ, 0xc0, !PT ;  /* 0x0000000106ff7812 */ /* 0x002fc4000786c0ff */
[----:B------:R-:W-:-:S04]  /*2950*/  SEL R4, RZ, 0x1, P1 ;  /* 0x00000001ff047807 */ /* 0x000fc80000800000 */
[----:B------:R-:W-:Y:S02]  /*2960*/  LOP3.LUT R10, R10, R4, RZ, 0x3c, !PT ;  /* 0x000000040a0a7212 */ /* 0x000fe400078e3cff */
[----:B--2---:R-:W-:-:S04]  /*2970*/  SEL R0, RZ, 0x1, P0 ;  /* 0x00000001ff007807 */ /* 0x004fc80000000000 */
[----:B------:R-:W-:Y:S01]  /*2980*/  LOP3.LUT R9, R9, R0, RZ, 0x3c, !PT ;  /* 0x0000000009097212 */ /* 0x000fe200078e3cff */
[----:B------:R-:W-:Y:S06]  /*2990*/  @P3 BRA `(.L_x_45) ;  /* 0xfffffffc002c3947 */ /* 0x000fec000383ffff */
[----:B------:R-:W-:Y:S01]  /*29a0*/  ULEA UR5, UR6, UR37, 0x3 ;  /* 0x0000002506057291 */ /* 0x000fe2000f8e18ff */
[----:B------:R-:W-:-:S08]  /*29b0*/  SHF.L.U32 R2, R12, 0x1f, RZ ;  /* 0x0000001f0c027819 */ /* 0x000fd000000006ff */
[----:B------:R-:W1:Y:S02]  /*29c0*/  SYNCS.PHASECHK.TRANS64 P0, [UR5+0xa0], R2 ;  /* 0x0000a002ff0075a7 */ /* 0x000e640008001005 */
[----:B-1----:R-:W-:Y:S05]  /*29d0*/  @P0 BRA `(.L_x_46) ;  /* 0x0000000000080947 */ /* 0x002fea0003800000 */
[----:B------:R-:W1:Y:S02]  /*29e0*/  SYNCS.PHASECHK.TRANS64.TRYWAIT P0, [UR5+0xa0], R2 ;  /* 0x0000a002ff0075a7 */ /* 0x000e640008001105 */
[----:B-1----:R-:W-:Y:S05]  /*29f0*/  @!P0 BRA `(.L_x_47) ;  /* 0x0000004c00c08947 */ /* 0x002fea0003800000 */
.L_x_46:
[----:B------:R-:W-:-:S04]  /*2a00*/  UIADD3 UR4, UPT, UPT, UR6, 0x1, URZ ;  /* 0x0000000106047890 */ /* 0x000fc8000fffe0ff */
[----:B------:R-:W-:-:S04]  /*2a10*/  UISETP.NE.AND UP0, UPT, UR4, 0x2, UPT ;  /* 0x000000020400788c */ /* 0x000fc8000bf05270 */
[----:B------:R-:W-:Y:S02]  /*2a20*/  USEL UR7, URZ, 0x1, UP0 ;  /* 0x00000001ff077887 */ /* 0x000fe40008000000 */
[----:B------:R-:W-:-:S04]  /*2a30*/  USEL UR4, UR4, URZ, UP0 ;  /* 0x000000ff04047287 */ /* 0x000fc80008000000 */
[----:B------:R-:W-:Y:S01]  /*2a40*/  ULEA UR4, UR4, UR37, 0x3 ;  /* 0x0000002504047291 */ /* 0x000fe2000f8e18ff */
[----:B-1----:R-:W-:-:S04]  /*2a50*/  LOP3.LUT R2, R12, UR7, RZ, 0x3c, !PT ;  /* 0x000000070c027c12 */ /* 0x002fc8000f8e3cff */
[----:B------:R-:W-:-:S04]  /*2a60*/  SHF.L.U32 R0, R2, 0x1f, RZ ;  /* 0x0000001f02007819 */ /* 0x000fc800000006ff */
[----:B------:R-:W1:Y:S02]  /*2a70*/  SYNCS.PHASECHK.TRANS64 P0, [UR4+0xa0], R0 ;  /* 0x0000a000ff0075a7 */ /* 0x000e640008001004 */
[----:B-1----:R-:W-:Y:S05]  /*2a80*/  @P0 EXIT ;  /* 0x000000000000094d */ /* 0x002fea0003800000 */
[----:B------:R-:W-:Y:S02]  /*2a90*/  SHF.L.U32 R2, R2, 0x1f, RZ ;  /* 0x0000001f02027819 */ /* 0x000fe400000006ff */
[----:B------:R-:W-:-:S07]  /*2aa0*/  MOV R0, UR4 ;  /* 0x0000000400007c02 */ /* 0x000fce0008000f00 */
.L_x_48:
[----:B-1----:R1:W2:Y:S02]  /*2ab0*/  SYNCS.PHASECHK.TRANS64.TRYWAIT P0, [R0+URZ+0xa0], R2 ;  /* 0x0000a002000075a7 */ /* 0x0022a400080011ff */
[----:B--2---:R-:W-:Y:S05]  /*2ac0*/  @!P0 NANOSLEEP.SYNCS 0x989680 ;  /* 0x009896800000895d */ /* 0x004fea0003900000 */
[----:B------:R-:W2:Y:S02]  /*2ad0*/  @!P0 SYNCS.PHASECHK.TRANS64 P0, [R0+URZ+0xa0], R2 ;  /* 0x0000a002000085a7 */ /* 0x000ea400080010ff */
[----:B--2---:R-:W-:Y:S05]  /*2ae0*/  @P0 EXIT ;  /* 0x000000000000094d */ /* 0x004fea0003800000 */
[----:B------:R-:W-:Y:S05]  /*2af0*/  BRA `(.L_x_48) ;  /* 0xfffffffc00ec7947 */ /* 0x000fea000383ffff */
.L_x_41:
[----:B------:R-:W-:-:S09]  /*2b00*/  UISETP.NE.AND UP1, UPT, UR8, URZ, UPT ;  /* 0x000000ff0800728c */ /* 0x000fd2000bf25270 */
[----:B------:R-:W-:Y:S05]  /*2b10*/  BRA.U UP1, `(.L_x_49) ;  /* 0x0000000d01b47547 */ /* 0x000fea000b800000 */
[----:B------:R-:W-:Y:S01]  /*2b20*/  UMOV UR4, 0x40 ;  /* 0x0000004000047882 */ /* 0x000fe20000000000 */
[----:B------:R-:W-:Y:S01]  /*2b30*/  NOP ;  /* 0x0000000000007918 */ /* 0x000fe20000000000 */
[----:B------:R-:W-:Y:S01]  /*2b40*/  ULEA UR4, UR37, UR4, 0x18 ;  /* 0x0000000425047291 */ /* 0x000fe2000f8ec0ff */
[----:B------:R-:W-:Y:S02]  /*2b50*/  UMOV UR5, 0x400 ;  /* 0x0000040000057882 */ /* 0x000fe40000000000 */
[----:B------:R-:W-:-:S06]  /*2b60*/  ULEA UR37, UR37, UR5, 0x18 ;  /* 0x0000000525257291 */ /* 0x000fcc000f8ec0ff */
[----:B------:R-:W1:Y:S02]  /*2b70*/  LDS.U8 R0, [UR4+0x1c] ;  /* 0x00001c04ff007984 */ /* 0x000e640008000000 */
[----:B-1----:R-:W-:-:S13]  /*2b80*/  ISETP.NE.AND P0, PT, R0, RZ, PT ;  /* 0x000000ff0000720c */ /* 0x002fda0003f05270 */
[----:B------:R-:W-:Y:S05]  /*2b90*/  @P0 BRA `(.L_x_50) ;  /* 0x0000000000580947 */ /* 0x000fea0003800000 */
[----:B------:R-:W-:-:S13]  /*2ba0*/  ELECT P0, URZ, PT ;  /* 0x0000000000ff782f */ /* 0x000fda0003800000 */
[----:B------:R-:W-:Y:S05]  /*2bb0*/  @!P0 BRA `(.L_x_51) ;  /* 0x0000000000608947 */ /* 0x000fea0003800000 */
[----:B------:R-:W-:Y:S01]  /*2bc0*/  UMOV UR5, 0x10 ;  /* 0x0000001000057882 */ /* 0x000fe20000000000 */
[----:B------:R-:W-:Y:S01]  /*2bd0*/  HFMA2 R0, -RZ, RZ, 0, 5.9604644775390625e-08 ;  /* 0x00000001ff007431 */ /* 0x000fe200000001ff */
[----:B------:R-:W-:-:S03]  /*2be0*/  MOV R2, 0xffff ;  /* 0x0000ffff00027802 */ /* 0x000fc60000000f00 */
[----:B------:R-:W-:Y:S04]  /*2bf0*/  DEPBAR.LE SB1, 0x36 ;  /* 0x00009d800000791a */ /* 0x000fe80000000000 */
[----:B------:R-:W1:Y:S02]  /*2c00*/  UTCATOMSWS.FIND_AND_SET.ALIGN UP0, UR5, UR5 ;  /* 0x00000005000575e3 */ /* 0x000e640008000800 */
[----:B-1----:R-:W-:Y:S01]  /*2c10*/  MOV R3, UR5 ;  /* 0x0000000500037c02 */ /* 0x002fe20008000f00 */
[----:B------:R-:W-:Y:S06]  /*2c20*/  BRA.U UP0, `(.L_x_52) ;  /* 0x0000000100187547 */ /* 0x000fec000b800000 */
.L_x_53:
[----:B------:R-:W-:Y:S05]  /*2c30*/  NANOSLEEP 0x64 ;  /* 0x000000640000795d */ /* 0x000fea0003800000 */
[----:B------:R-:W-:-:S05]  /*2c40*/  UMOV UR5, 0x10 ;  /* 0x0000001000057882 */ /* 0x000fca0000000000 */
[----:B------:R-:W-:Y:S04]  /*2c50*/  DEPBAR.LE SB1, 0x36 ;  /* 0x00009d800000791a */ /* 0x000fe80000000000 */
[----:B------:R-:W1:Y:S02]  /*2c60*/  UTCATOMSWS.FIND_AND_SET.ALIGN UP0, UR5, UR5 ;  /* 0x00000005000575e3 */ /* 0x000e640008000800 */
[----:B-1----:R-:W-:Y:S01]  /*2c70*/  MOV R3, UR5 ;  /* 0x0000000500037c02 */ /* 0x002fe20008000f00 */
[----:B------:R-:W-:Y:S05]  /*2c80*/  BRA.U !UP0, `(.L_x_53) ;  /* 0xfffffffd08e87547 */ /* 0x000fea000b83ffff */
.L_x_52:
[-C--:B------:R-:W-:Y:S02]  /*2c90*/  SHF.L.U32 R2, R2, R3.reuse, RZ ;  /* 0x0000000302027219 */ /* 0x080fe400000006ff */
[----:B------:R-:W-:Y:S01]  /*2ca0*/  SHF.L.U32 R0, R0, R3, RZ ;  /* 0x0000000300007219 */ /* 0x000fe200000006ff */
[----:B------:R-:W-:Y:S02]  /*2cb0*/  IMAD.SHL.U32 R3, R3, 0x20, RZ ;  /* 0x0000002003037824 */ /* 0x000fe400078e00ff */
[----:B------:R1:W-:Y:S04]  /*2cc0*/  ATOMS.OR RZ, [UR4+0x14], R2 ;  /* 0x00001402ffff798c */ /* 0x0003e8000b000004 */
[----:B------:R1:W-:Y:S04]  /*2cd0*/  ATOMS.OR RZ, [UR4+0x18], R0 ;  /* 0x00001800ffff798c */ /* 0x0003e8000b000004 */
[----:B------:R1:W-:Y:S01]  /*2ce0*/  STS [UR37+0x140], R3 ;  /* 0x00014003ff007988 */ /* 0x0003e20008000825 */
[----:B------:R-:W-:Y:S05]  /*2cf0*/  BRA `(.L_x_51) ;  /* 0x0000000000107947 */ /* 0x000fea0003800000 */
.L_x_50:
[----:B------:R-:W-:Y:S02]  /*2d00*/  MOV R0, 0xffffffff ;  /* 0xffffffff00007802 */ /* 0x000fe40000000f00 */
[----:B------:R-:W-:-:S03]  /*2d10*/  MOV R2, 0x2d40 ;  /* 0x00002d4000027802 */ /* 0x000fc60000000f00 */
[----:B------:R1:W-:Y:S04]  /*2d20*/  STS [UR37+0x140], R0 ;  /* 0x00014000ff007988 */ /* 0x0003e80008000825 */
[----:B-1-3-5:R-:W-:Y:S05]  /*2d30*/  CALL.REL.NOINC `($__internal_1_$__cuda_sm10x_tcgen05_guardrail_trap_phase_invalid_during_alloc) ;  /* 0x0000005000947944 */ /* 0x02afea0003c00000 */
.L_x_51:
[----:B------:R-:W-:Y:S05]  /*2d40*/  WARPSYNC.ALL ;  /* 0x0000000000007948 */ /* 0x000fea0003800000 */
[----:B------:R-:W2:Y:S01]  /*2d50*/  S2UR UR5, SR_CgaCtaId ;  /* 0x00000000000579c3 */ /* 0x000ea20000008800 */
[----:B------:R-:W-:Y:S01]  /*2d60*/  UMOV UR4, 0x400 ;  /* 0x0000040000047882 */ /* 0x000fe20000000000 */
[----:B------:R-:W-:-:S06]  /*2d70*/  NOP ;  /* 0x0000000000007918 */ /* 0x000fcc0000000000 */
[----:B------:R-:W-:Y:S06]  /*2d80*/  BAR.ARV 0x6, 0xa0 ;  /* 0x0182800000007b1d */ /* 0x000fec0000002000 */
[----:B------:R-:W4:Y:S01]  /*2d90*/  LDCU UR7, c[0x0][0x38c] ;  /* 0x00007180ff0777ac */ /* 0x000f220008000800 */
[----:B------:R-:W-:Y:S01]  /*2da0*/  IMAD.MOV.U32 R11, RZ, RZ, 0x1 ;  /* 0x00000001ff0b7424 */ /* 0x000fe200078e00ff */
[----:B------:R-:W-:Y:S01]  /*2db0*/  CS2R R8, SRZ ;  /* 0x0000000000087805 */ /* 0x000fe2000001ff00 */
[----:B------:R-:W-:Y:S01]  /*2dc0*/  IMAD.MOV.U32 R10, RZ, RZ, RZ ;  /* 0x000000ffff0a7224 */ /* 0x000fe200078e00ff */
[----:B------:R-:W3:Y:S01]  /*2dd0*/  LDCU UR6, c[0x0][0x38c] ;  /* 0x00007180ff0677ac */ /* 0x000ee20008000800 */
[----:B------:R-:W-:Y:S01]  /*2de0*/  UMOV UR15, URZ ;  /* 0x000000ff000f7c82 */ /* 0x000fe20008000000 */
[----:B------:R-:W-:Y:S01]  /*2df0*/  UMOV UR14, URZ ;  /* 0x000000ff000e7c82 */ /* 0x000fe20008000000 */
[----:B--2---:R-:W-:Y:S01]  /*2e00*/  ULEA UR5, UR5, UR4, 0x18 ;  /* 0x0000000405057291 */ /* 0x004fe2000f8ec0ff */
[----:B------:R-:W-:Y:S01]  /*2e10*/  UMOV UR24, 0x0 ;  /* 0x0000000000187882 */ /* 0x000fe20000000000 */
[----:B------:R-:W-:-:S02]  /*2e20*/  UMOV UR25, 0x8100010 ;  /* 0x0810001000197882 */ /* 0x000fc40000000000 */
[----:B------:R-:W-:Y:S02]  /*2e30*/  UIADD3 UR10, UPT, UPT, UR5, 0x6400, URZ ;  /* 0x00006400050a7890 */ /* 0x000fe4000fffe0ff */
[----:B------:R-:W-:Y:S02]  /*2e40*/  UIADD3 UR11, UPT, UPT, UR5, 0x1a400, URZ ;  /* 0x0001a400050b7890 */ /* 0x000fe4000fffe0ff */
[----:B----4-:R-:W-:Y:S01]  /*2e50*/  UIADD3 UR7, UPT, UPT, UR7, 0x3f, URZ ;  /* 0x0000003f07077890 */ /* 0x010fe2000fffe0ff */
[----:B-1----:R-:W1:Y:S01]  /*2e60*/  LDS R0, [UR5+0x140] ;  /* 0x00014005ff007984 */ /* 0x002e620008000800 */
[----:B------:R-:W-:Y:S02]  /*2e70*/  USHF.R.U32.HI UR10, URZ, 0x4, UR10 ;  /* 0x00000004ff0a7899 */ /* 0x000fe4000801160a */
[----:B------:R-:W-:Y:S02]  /*2e80*/  USHF.R.S32.HI UR4, URZ, 0x1f, UR7 ;  /* 0x0000001fff047899 */ /* 0x000fe40008011407 */
[----:B------:R-:W-:-:S02]  /*2e90*/  USHF.R.U32.HI UR11, URZ, 0x4, UR11 ;  /* 0x00000004ff0b7899 */ /* 0x000fc4000801160b */
[----:B------:R-:W-:Y:S02]  /*2ea0*/  ULEA.HI UR4, UR4, UR7, URZ, 0x6 ;  /* 0x0000000704047291 */ /* 0x000fe4000f8f30ff */
[----:B------:R-:W-:Y:S02]  /*2eb0*/  ULOP3.LUT UR10, UR10, 0x3fff, URZ, 0xc0, !UPT ;  /* 0x00003fff0a0a7892 */ /* 0x000fe4000f8ec0ff */
[----:B------:R-:W-:Y:S02]  /*2ec0*/  USHF.R.S32.HI UR4, URZ, 0x6, UR4 ;  /* 0x00000006ff047899 */ /* 0x000fe40008011404 */
[----:B------:R-:W-:Y:S02]  /*2ed0*/  ULOP3.LUT UR11, UR11, 0x3fff, URZ, 0xc0, !UPT ;  /* 0x00003fff0b0b7892 */ /* 0x000fe4000f8ec0ff */
[----:B------:R-:W-:Y:S01]  /*2ee0*/  UISETP.LT.AND UP0, UPT, UR4, 0x1, UPT ;  /* 0x000000010400788c */ /* 0x000fe2000bf01270 */
[----:B------:R-:W-:Y:S01]  /*2ef0*/  UMOV UR22, 0x0 ;  /* 0x0000000000167882 */ /* 0x000fe20000000000 */
[----:B------:R-:W-:-:S02]  /*2f00*/  UMOV UR23, 0x8100010 ;  /* 0x0810001000177882 */ /* 0x000fc40000000000 */
[----:B------:R-:W-:Y:S02]  /*2f10*/  USEL UR9, UR4, 0x1, !UP0 ;  /* 0x0000000104097887 */ /* 0x000fe4000c000000 */
[----:B------:R-:W-:Y:S02]  /*2f20*/  ULOP3.LUT UR10, UR10, 0x10000, URZ, 0xfc, !UPT ;  /* 0x000100000a0a7892 */ /* 0x000fe4000f8efcff */
[----:B------:R-:W-:Y:S02]  /*2f30*/  ULOP3.LUT UR11, UR11, 0x10000, URZ, 0xfc, !UPT ;  /* 0x000100000b0b7892 */ /* 0x000fe4000f8efcff */
[----:B------:R-:W-:Y:S02]  /*2f40*/  UIADD3 UR9, UPT, UPT, -UR9, URZ, URZ ;  /* 0x000000ff09097290 */ /* 0x000fe4000fffe1ff */
[----:B---3--:R-:W-:Y:S01]  /*2f50*/  UISETP.GE.AND UP3, UPT, UR6, 0x1, UPT ;  /* 0x000000010600788c */ /* 0x008fe2000bf66270 */
[----:B------:R-:W-:Y:S01]  /*2f60*/  UMOV UR20, 0x0 ;  /* 0x0000000000147882 */ /* 0x000fe20000000000 */
[----:B------:R-:W-:Y:S01]  /*2f70*/  UMOV UR21, 0x8100010 ;  /* 0x0810001000157882 */ /* 0x000fe20000000000 */
[----:B------:R-:W-:Y:S01]  /*2f80*/  UMOV UR18, 0x0 ;  /* 0x0000000000127882 */ /* 0x000fe20000000000 */
[----:B------:R-:W-:Y:S01]  /*2f90*/  UMOV UR19, 0x8100010 ;  /* 0x0810001000137882 */ /* 0x000fe20000000000 */
[----:B-1----:R-:W-:-:S15]  /*2fa0*/  R2UR UR16, R0 ;  /* 0x00000000001072ca */ /* 0x002fde00000e0000 */
.L_x_60:
[----:B------:R-:W-:Y:S02]  /*2fb0*/  LEA R0, R10, UR5, 0x3 ;  /* 0x000000050a007c11 */ /* 0x000fe4000f8e18ff */
[----:B------:R-:W-:Y:S02]  /*2fc0*/  SHF.L.U32 R2, R9, 0x1f, RZ ;  /* 0x0000001f09027819 */ /* 0x000fe400000006ff */
[----:B------:R-:W-:Y:S01]  /*2fd0*/  PLOP3.LUT P0, PT, PT, PT, UP3, 0x80, 0x8 ;  /* 0x000000000008781c */ /* 0x000fe20003f0f038 */
[----:B------:R-:W-:Y:S01]  /*2fe0*/  VIADD R3, R0, 0xa0 ;  /* 0x000000a000037836 */ /* 0x000fe20000000000 */
[----:B-1----:R-:W1:Y:S02]  /*2ff0*/  SYNCS.PHASECHK.TRANS64.TRYWAIT P1, [R0+URZ+0x90], R2 ;  /* 0x00009002000075a7 */ /* 0x002e6400080211ff */
[----:B-1-3--:R-:W-:Y:S09]  /*3000*/  @!P1 BRA `(.L_x_54) ;  /* 0x0000004800549947 */ /* 0x00aff20003800000 */
.L_x_133:
[----:B------:R-:W-:Y:S01]  /*3010*/  LEA R4, R10, UR5, 0x4 ;  /* 0x000000050a047c11 */ /* 0x000fe2000f8e20ff */
[----:B------:R-:W-:Y:S01]  /*3020*/  @UP3 ULEA UR6, UR14, UR5, 0x3 ;  /* 0x000000050e063291 */ /* 0x000fe2000f8e18ff */
[----:B------:R-:W-:Y:S01]  /*3030*/  PLOP3.LUT P2, PT, PT, PT, PT, 0x80, 0x8 ;  /* 0x000000000008781c */ /* 0x000fe20003f4f070 */
[----:B------:R-:W-:Y:S01]  /*3040*/  ULEA UR7, UR15, UR5, 0x3 ;  /* 0x000000050f077291 */ /* 0x000fe2000f8e18ff */
[----:B------:R-:W-:Y:S01]  /*3050*/  PRMT R3, RZ, 0x654, R3 ;  /* 0x00000654ff037816 */ /* 0x000fe20000000003 */
[----:B------:R-:W-:Y:S01]  /*3060*/  ULEA UR8, UR15, UR16, 0x6 ;  /* 0x000000100f087291 */ /* 0x000fe2000f8e30ff */
[----:B------:R-:W2:Y:S01]  /*3070*/  LDS.128 R4, [R4+0x120] ;  /* 0x0001200004047984 */ /* 0x000ea20000000c00 */
[----:B-1----:R-:W-:Y:S02]  /*3080*/  @P0 SHF.L.U32 R2, R8, 0x1f, RZ ;  /* 0x0000001f08020819 */ /* 0x002fe400000006ff */
[----:B------:R-:W-:Y:S01]  /*3090*/  SHF.L.U32 R0, R11, 0x1f, RZ ;  /* 0x0000001f0b007819 */ /* 0x000fe200000006ff */
[----:B------:R-:W-:Y:S01]  /*30a0*/  @!PT LDS RZ, [RZ] ;  /* 0x00000000fffff984 */ /* 0x000fe20000000800 */
[----:B------:R-:W-:Y:S01]  /*30b0*/  @!PT LDS RZ, [RZ] ;  /* 0x00000000fffff984 */ /* 0x000fe20000000800 */
[----:B------:R-:W-:Y:S01]  /*30c0*/  @!PT LDS RZ, [RZ] ;  /* 0x00000000fffff984 */ /* 0x000fe20000000800 */
[----:B------:R-:W-:Y:S01]  /*30d0*/  @!PT LDS RZ, [RZ] ;  /* 0x00000000fffff984 */ /* 0x000fe20000000800 */
[----:B------:R1:W-:Y:S06]  /*30e0*/  MEMBAR.ALL.CTA ;  /* 0x0000000000007992 */ /* 0x0003ec0000008000 */
[----:B-1----:R-:W1:Y:S02]  /*30f0*/  FENCE.VIEW.ASYNC.S ;  /* 0x00000000000073c6 */ /* 0x002e640000000000 */
[----:B-1----:R1:W-:Y:S01]  /*3100*/  SYNCS.ARRIVE.TRANS64.RED.A1T0 RZ, [R3+URZ], RZ ;  /* 0x000000ff03ff79a7 */ /* 0x0023e200081004ff */
[----:B------:R1:W3:Y:S01]  /*3110*/  @P0 SYNCS.PHASECHK.TRANS64.TRYWAIT P2, [UR6], R2 ;  /* 0x00000002ff0005a7 */ /* 0x0002e20008041106 */
[----:B--2---:R-:W-:Y:S01]  /*3120*/  LOP3.LUT P1, RZ, R6, 0x1, RZ, 0xc0, !PT ;  /* 0x0000000106ff7812 */ /* 0x004fe2000782c0ff */
[----:B------:R-:W2:Y:S02]  /*3130*/  SYNCS.PHASECHK.TRANS64.TRYWAIT P0, [UR7+0xd0], R0 ;  /* 0x0000d000ff0075a7 */ /* 0x000ea40008001107 */
[----:B-123--:R-:W-:Y:S10]  /*3140*/  @!P0 BRA `(.L_x_55) ;  /* 0x0000004800188947 */ /* 0x00eff40003800000 */
.L_x_135:
[----:B------:R-:W-:Y:S01]  /*3150*/  IADD3 R10, PT, PT, R10, 0x1, RZ ;  /* 0x000000010a0a7810 */ /* 0x000fe20007ffe0ff */
[----:B------:R-:W-:Y:S06]  /*3160*/  BRA.U !UP3, `(.L_x_56) ;  /* 0x000000010bc07547 */ /* 0x000fec000b800000 */
[----:B------:R-:W-:Y:S01]  /*3170*/  UPLOP3.LUT UP4, UPT, UPT, UPT, UPT, 0x40, 0x4 ;  /* 0x000000000004789c */ /* 0x000fe20003f8e870 */
[----:B------:R-:W-:Y:S01]  /*3180*/  UMOV UR13, UR9 ;  /* 0x00000009000d7c82 */ /* 0x000fe20008000000 */
[----:B------:R-:W-:Y:S01]  /*3190*/  UMOV UR12, UR4 ;  /* 0x00000004000c7c82 */ /* 0x000fe20008000000 */
[----:B------:R-:W-:-:S08]  /*31a0*/  UMOV UR17, UR14 ;  /* 0x0000000e00117c82 */ /* 0x000fd00008000000 */
.L_x_59:
[----:B------:R-:W-:Y:S02]  /*31b0*/  UIADD3 UR13, UPT, UPT, UR13, 0x1, URZ ;  /* 0x000000010d0d7890 */ /* 0x000fe4000fffe0ff */
[----:B--2---:R-:W-:Y:S02]  /*31c0*/  ULEA UR6, UR17, UR5, 0x3 ;  /* 0x0000000511067291 */ /* 0x004fe4000f8e18ff */
[----:B------:R-:W-:Y:S01]  /*31d0*/  UISETP.NE.AND UP0, UPT, UR13, URZ, UPT ;  /* 0x000000ff0d00728c */ /* 0x000fe2000bf05270 */
[----:B---3--:R-:W-:Y:S10]  /*31e0*/  @P2 BRA `(.L_x_57) ;  /* 0x00000000000c2947 */ /* 0x008ff40003800000 */
[----:B-1----:R-:W-:Y:S04]  /*31f0*/  SHF.L.U32 R2, R8, 0x1f, RZ ;  /* 0x0000001f08027819 */ /* 0x002fe800000006ff */
[----:B------:R-:W1:Y:S02]  /*3200*/  SYNCS.PHASECHK.TRANS64.TRYWAIT P0, [UR6], R2 ;  /* 0x00000002ff0075a7 */ /* 0x000e640008001106 */
[----:B-1----:R-:W-:Y:S05]  /*3210*/  @!P0 BRA `(.L_x_58) ;  /* 0x0000004400fc8947 */ /* 0x002fea0003800000 */
.L_x_57:
[----:B------:R-:W-:Y:S01]  /*3220*/  UISETP.NE.AND UP1, UPT, UR12, 0x1, UPT ;  /* 0x000000010c00788c */ /* 0x000fe2000bf25270 */
[----:B------:R-:W-:Y:S01]  /*3230*/  PLOP3.LUT P2, PT, PT, PT, PT, 0x80, 0x8 ;  /* 0x000000000008781c */ /* 0x000fe20003f4f070 */
[----:B------:R-:W-:Y:S02]  /*3240*/  UIADD3 UR14, UPT, UPT, UR17, 0x1, URZ ;  /* 0x00000001110e7890 */ /* 0x000fe4000fffe0ff */
[----:B------:R-:W-:Y:S02]  /*3250*/  ULEA UR28, UR17, UR11, 0x9 ;  /* 0x0000000b111c7291 */ /* 0x000fe4000f8e48ff */
[----:B------:R-:W-:Y:S01]  /*3260*/  UISETP.NE.AND UP2, UPT, UR14, 0x5, UPT ;  /* 0x000000050e00788c */ /* 0x000fe2000bf45270 */
[----:B------:R-:W-:Y:S01]  /*3270*/  PLOP3.LUT P0, PT, PT, PT, UP1, 0x80, 0x8 ;  /* 0x000000000008781c */ /* 0x000fe20003f0f018 */
[----:B------:R-:W-:Y:S02]  /*3280*/  UIADD3 UR40, UPT, UPT, UR28, 0x2, URZ ;  /* 0x000000021c287890 */ /* 0x000fe4000fffe0ff */
[----:B------:R-:W-:Y:S02]  /*3290*/  USEL UR27, URZ, 0x1, UP2 ;  /* 0x00000001ff1b7887 */ /* 0x000fe40009000000 */
[----:B------:R-:W-:Y:S02]  /*32a0*/  USEL UR14, UR14, URZ, UP2 ;  /* 0x000000ff0e0e7287 */ /* 0x000fe40009000000 */
[----:B------:R-:W-:Y:S02]  /*32b0*/  UIADD3 UR36, UPT, UPT, UR28, 0x4, URZ ;  /* 0x000000041c247890 */ /* 0x000fe4000fffe0ff */
[----:B------:R-:W-:Y:S01]  /*32c0*/  @UP1 ULEA UR26, UR14, UR5, 0x3 ;  /* 0x000000050e1a1291 */ /* 0x000fe2000f8e18ff */
[----:B------:R-:W-:Y:S01]  /*32d0*/  LOP3.LUT R8, R8, UR27, RZ, 0x3c, !PT ;  /* 0x0000001b08087c12 */ /* 0x000fe2000f8e3cff */
[----:B------:R-:W-:Y:S02]  /*32e0*/  UIADD3 UR32, UPT, UPT, UR28, 0x6, URZ ;  /* 0x000000061c207890 */ /* 0x000fe4000fffe0ff */
[----:B------:R-:W-:Y:S01]  /*32f0*/  UIADD3 UR6, UPT, UPT, UR6, 0x28, URZ ;  /* 0x0000002806067890 */ /* 0x000fe2000fffe0ff */
[----:B-1----:R-:W-:Y:S01]  /*3300*/  @P0 SHF.L.U32 R0, R8, 0x1f, RZ ;  /* 0x0000001f08000819 */ /* 0x002fe200000006ff */
[----:B------:R-:W-:Y:S01]  /*3310*/  UIADD3 UR12, UPT, UPT, UR12, -0x1, URZ ;  /* 0xffffffff0c0c7890 */ /* 0x000fe2000fffe0ff */
[----:B------:R-:W-:Y:S02]  /*3320*/  UMOV UR29, 0x40004040 ;  /* 0x40004040001d7882 */ /* 0x000fe40000000000 */
[----:B------:R2:W3:Y:S01]  /*3330*/  @P0 SYNCS.PHASECHK.TRANS64.TRYWAIT P2, [UR26], R0 ;  /* 0x00000000ff0005a7 */ /* 0x0004e2000804111a */
[----:B------:R-:W-:Y:S01]  /*3340*/  ULEA UR26, UR17, UR10, 0xa ;  /* 0x0000000a111a7291 */ /* 0x000fe2000f8e50ff */
[----:B------:R-:W-:Y:S01]  /*3350*/  UMOV UR27, 0x40004040 ;  /* 0x40004040001b7882 */ /* 0x000fe20000000000 */
[----:B------:R-:W-:Y:S02]  /*3360*/  UMOV UR41, 0x40004040 ;  /* 0x4000404000297882 */ /* 0x000fe40000000000 */
[----:B------:R-:W-:Y:S02]  /*3370*/  UIADD3 UR38, UPT, UPT, UR26, 0x2, URZ ;  /* 0x000000021a267890 */ /* 0x000fe4000fffe0ff */
[----:B------:R-:W-:Y:S02]  /*3380*/  UIADD3 UR34, UPT, UPT, UR26, 0x4, URZ ;  /* 0x000000041a227890 */ /* 0x000fe4000fffe0ff */
[----:B------:R-:W-:Y:S01]  /*3390*/  UIADD3 UR30, UPT, UPT, UR26, 0x6, URZ ;  /* 0x000000061a1e7890 */ /* 0x000fe2000fffe0ff */
[----:B------:R2:W-:Y:S01]  /*33a0*/  UTCHMMA gdesc[UR26], gdesc[UR28], tmem[UR8], tmem[UR24], idesc[UR25], UP4 ;  /* 0x00ff181c1a0075ea */ /* 0x0005e2000a000008 */
[----:B------:R-:W-:Y:S01]  /*33b0*/  UPLOP3.LUT UP4, UPT, UPT, UPT, UPT, 0x80, 0x8 ;  /* 0x000000000008789c */ /* 0x000fe20003f8f070 */
[----:B------:R-:W-:Y:S01]  /*33c0*/  UMOV UR39, 0x40004040 ;  /* 0x4000404000277882 */ /* 0x000fe20000000000 */
[----:B------:R-:W-:Y:S01]  /*33d0*/  UMOV UR37, 0x40004040 ;  /* 0x4000404000257882 */ /* 0x000fe20000000000 */
[----:B------:R2:W-:Y:S01]  /*33e0*/  UTCHMMA gdesc[UR38], gdesc[UR40], tmem[UR8], tmem[UR22], idesc[UR23], UPT ;  /* 0x00ff1628260075ea */ /* 0x0005e2000b800008 */
[----:B------:R-:W-:Y:S01]  /*33f0*/  UMOV UR35, 0x40004040 ;  /* 0x4000404000237882 */ /* 0x000fe20000000000 */
[----:B------:R-:W-:Y:S01]  /*3400*/  UMOV UR33, 0x40004040 ;  /* 0x4000404000217882 */ /* 0x000fe20000000000 */
[----:B------:R-:W-:Y:S01]  /*3410*/  UMOV UR31, 0x40004040 ;  /* 0x40004040001f7882 */ /* 0x000fe20000000000 */
[----:B------:R2:W-:Y:S01]  /*3420*/  UTCHMMA gdesc[UR34], gdesc[UR36], tmem[UR8], tmem[UR20], idesc[UR21], UPT ;  /* 0x00ff1424220075ea */ /* 0x0005e2000b800008 */
[----:B------:R2:W-:Y:S01]  /*3430*/  UTCHMMA gdesc[UR30], gdesc[UR32], tmem[UR8], tmem[UR18], idesc[UR19], UPT ;  /* 0x00ff12201e0075ea */ /* 0x0005e2000b800008 */
[----:B------:R2:W-:Y:S01]  /*3440*/  UTCBAR [UR6], URZ ;  /* 0x000000ff060073e9 */ /* 0x0005e200080000ff */
[----:B------:R-:W-:Y:S01]  /*3450*/  UMOV UR17, UR14 ;  /* 0x0000000e00117c82 */ /* 0x000fe20008000000 */
[----:B------:R-:W-:Y:S05]  /*3460*/  BRA.U UP0, `(.L_x_59) ;  /* 0xfffffffd00507547 */ /* 0x000fea000b83ffff */
.L_x_56:
[----:B------:R-:W-:Y:S01]  /*3470*/  UIADD3 UR15, UPT, UPT, UR15, 0x1, URZ ;  /* 0x000000010f0f7890 */ /* 0x000fe2000fffe0ff */
[C---:B------:R-:W-:Y:S01]  /*3480*/  ISETP.NE.AND P0, PT, R10.reuse, 0x2, PT ;  /* 0x000000020a00780c */ /* 0x040fe20003f05270 */
[----:B------:R-:W-:Y:S02]  /*3490*/  UIADD3 UR7, UPT, UPT, UR7, 0xb0, URZ ;  /* 0x000000b007077890 */ /* 0x000fe4000fffe0ff */
[----:B------:R-:W-:Y:S01]  /*34a0*/  UISETP.NE.AND UP0, UPT, UR15, 0x4, UPT ;  /* 0x000000040f00788c */ /* 0x000fe2000bf05270 */
[----:B-12---:R-:W-:Y:S02]  /*34b0*/  SEL R0, RZ, 0x1, P0 ;  /* 0x00000001ff007807 */ /* 0x006fe40000000000 */
[----:B------:R-:W-:Y:S01]  /*34c0*/  SEL R10, R10, RZ, P0 ;  /* 0x000000ff0a0a7207 */ /* 0x000fe20000000000 */
[----:B------:R-:W-:Y:S01]  /*34d0*/  USEL UR6, URZ, 0x1, UP0 ;  /* 0x00000001ff067887 */ /* 0x000fe20008000000 */
[----:B------:R-:W-:Y:S01]  /*34e0*/  LOP3.LUT R9, R9, R0, RZ, 0x3c, !PT ;  /* 0x0000000009097212 */ /* 0x000fe200078e3cff */
[----:B------:R-:W-:Y:S01]  /*34f0*/  USEL UR15, UR15, URZ, UP0 ;  /* 0x000000ff0f0f7287 */ /* 0x000fe20008000000 */
[----:B------:R1:W-:Y:S03]  /*3500*/  UTCBAR [UR7], URZ ;  /* 0x000000ff070073e9 */ /* 0x0003e600080000ff */
[----:B------:R-:W-:Y:S01]  /*3510*/  LOP3.LUT R11, R11, UR6, RZ, 0x3c, !PT ;  /* 0x000000060b0b7c12 */ /* 0x000fe2000f8e3cff */
[----:B------:R-:W-:Y:S07]  /*3520*/  @P1 BRA `(.L_x_60) ;  /* 0xfffffff800a01947 */ /* 0x000fee000383ffff */
[----:B------:R-:W2:Y:S01]  /*3530*/  S2UR UR4, SR_CgaCtaId ;  /* 0x00000000000479c3 */ /* 0x000ea20000008800 */
[----:B------:R-:W-:Y:S01]  /*3540*/  ELECT P0, URZ, PT ;  /* 0x0000000000ff782f */ /* 0x000fe20003800000 */
[----:B------:R-:W-:Y:S01]  /*3550*/  IMAD.MOV.U32 R0, RZ, RZ, 0x1 ;  /* 0x00000001ff007424 */ /* 0x000fe200078e00ff */
[----:B------:R-:W-:Y:S01]  /*3560*/  UIADD3 UR5, UPT, UPT, UR5, 0xd0, URZ ;  /* 0x000000d005057890 */ /* 0x000fe2000fffe0ff */
[----:B------:R-:W-:Y:S01]  /*3570*/  SHF.L.U32 R2, R11, 0x1f, RZ ;  /* 0x0000001f0b027819 */ /* 0x000fe200000006ff */
[----:B------:R-:W-:-:S03]  /*3580*/  UMOV UR6, 0x40 ;  /* 0x0000004000067882 */ /* 0x000fc60000000000 */
[----:B------:R-:W-:Y:S01]  /*3590*/  UVIRTCOUNT.DEALLOC.SMPOOL 0x80 ;  /* 0x000000800000784c */ /* 0x000fe20000000000 */
[----:B--2---:R-:W-:Y:S02]  /*35a0*/  ULEA UR4, UR4, UR6, 0x18 ;  /* 0x0000000604047291 */ /* 0x004fe4000f8ec0ff */
[----:B------:R-:W-:-:S07]  /*35b0*/  ULEA UR6, UR15, UR5, 0x3 ;  /* 0x000000050f067291 */ /* 0x000fce000f8e18ff */
[----:B------:R2:W-:Y:S02]  /*35c0*/  @P0 STS.U8 [UR4+0x1c], R0 ;  /* 0x00001c00ff000988 */ /* 0x0005e40008000004 */
[----:B------:R-:W4:Y:S02]  /*35d0*/  SYNCS.PHASECHK.TRANS64.TRYWAIT P0, [UR6], R2 ;  /* 0x00000002ff0075a7 */ /* 0x000f240008001106 */
[----:B--2-4-:R-:W-:Y:S05]  /*35e0*/  @!P0 BRA `(.L_x_61) ;  /* 0x0000004400208947 */ /* 0x014fea0003800000 */
.L_x_138:
[----:B-1----:R-:W-:-:S04]  /*35f0*/  UIADD3 UR7, UPT, UPT, UR15, 0x1, URZ ;  /* 0x000000010f077890 */ /* 0x002fc8000fffe0ff */
[----:B------:R-:W-:-:S04]  /*3600*/  UISETP.NE.AND UP0, UPT, UR7, 0x4, UPT ;  /* 0x000000040700788c */ /* 0x000fc8000bf05270 */
[----:B------:R-:W-:Y:S02]  /*3610*/  USEL UR8, URZ, 0x1, UP0 ;  /* 0x00000001ff087887 */ /* 0x000fe40008000000 */
[----:B------:R-:W-:-:S04]  /*3620*/  USEL UR7, UR7, URZ, UP0 ;  /* 0x000000ff07077287 */ /* 0x000fc80008000000 */
[----:B------:R-:W-:Y:S01]  /*3630*/  ULEA UR6, UR7, UR5, 0x3 ;  /* 0x0000000507067291 */ /* 0x000fe2000f8e18ff */
[----:B--2---:R-:W-:-:S04]  /*3640*/  LOP3.LUT R2, R11, UR8, RZ, 0x3c, !PT ;  /* 0x000000080b027c12 */ /* 0x004fc8000f8e3cff */
[----:B------:R-:W-:-:S04]  /*3650*/  SHF.L.U32 R3, R2, 0x1f, RZ ;  /* 0x0000001f02037819 */ /* 0x000fc800000006ff */
[----:B------:R-:W1:Y:S02]  /*3660*/  SYNCS.PHASECHK.TRANS64.TRYWAIT P0, [UR6], R3 ;  /* 0x00000003ff0075a7 */ /* 0x000e640008001106 */
[----:B-1----:R-:W-:Y:S05]  /*3670*/  @!P0 BRA `(.L_x_62) ;  /* 0x0000004400148947 */ /* 0x002fea0003800000 */
.L_x_140:
        /* <DEDUP_REMOVED lines=9> */
.L_x_142:
[----:B------:R-:W-:-:S04]  /*3710*/  UIADD3 UR7, UPT, UPT, UR7, 0x1, URZ ;  /* 0x0000000107077890 */ /* 0x000fc8000fffe0ff */
[----:B------:R-:W-:-:S04]  /*3720*/  UISETP.NE.AND UP0, UPT, UR7, 0x4, UPT ;  /* 0x000000040700788c */ /* 0x000fc8000bf05270 */
[----:B------:R-:W-:Y:S02]  /*3730*/  USEL UR6, URZ, 0x1, UP0 ;  /* 0x00000001ff067887 */ /* 0x000fe40008000000 */
[----:B------:R-:W-:-:S04]  /*3740*/  USEL UR7, UR7, URZ, UP0 ;  /* 0x000000ff07077287 */ /* 0x000fc80008000000 */
[----:B------:R-:W-:Y:S01]  /*3750*/  ULEA UR7, UR7, UR5, 0x3 ;  /* 0x0000000507077291 */ /* 0x000fe2000f8e18ff */
[----:B------:R-:W-:-:S04]  /*3760*/  LOP3.LUT R2, R2, UR6, RZ, 0x3c, !PT ;  /* 0x0000000602027c12 */ /* 0x000fc8000f8e3cff */
[----:B------:R-:W-:-:S04]  /*3770*/  SHF.L.U32 R2, R2, 0x1f, RZ ;  /* 0x0000001f02027819 */ /* 0x000fc800000006ff */
[----:B------:R-:W2:Y:S02]  /*3780*/  SYNCS.PHASECHK.TRANS64.TRYWAIT P0, [UR7], R2 ;  /* 0x00000002ff0075a7 */ /* 0x000ea40008001107 */
[----:B--2---:R-:W-:Y:S05]  /*3790*/  @!P0 BRA `(.L_x_64) ;  /* 0x0000004000fc8947 */ /* 0x004fea0003800000 */
.L_x_144:
[----:B------:R-:W-:Y:S01]  /*37a0*/  NOP ;  /* 0x0000000000007918 */ /* 0x000fe20000000000 */
[----:B-1----:R-:W1:Y:S01]  /*37b0*/  LDS R0, [UR4+0x14] ;  /* 0x00001404ff007984 */ /* 0x002e620008000800 */
[----:B------:R-:W-:Y:S01]  /*37c0*/  ULOP3.LUT UR6, UR16, 0xffff, URZ, 0xc0, !UPT ;  /* 0x0000ffff10067892 */ /* 0x000fe2000f8ec0ff */
[----:B------:R-:W-:Y:S01]  /*37d0*/  UMOV UR8, 0xffff ;  /* 0x0000ffff00087882 */ /* 0x000fe20000000000 */
[----:B------:R-:W-:Y:S02]  /*37e0*/  UMOV UR5, 0x1 ;  /* 0x0000000100057882 */ /* 0x000fe40000000000 */
[----:B------:R-:W-:-:S04]  /*37f0*/  USHF.R.U32.HI UR6, URZ, 0x5, UR6 ;  /* 0x00000005ff067899 */ /* 0x000fc80008011606 */
[----:B------:R-:W-:Y:S02]  /*3800*/  USHF.L.U32 UR8, UR8, UR6, URZ ;  /* 0x0000000608087299 */ /* 0x000fe400080006ff */
[----:B------:R-:W-:-:S04]  /*3810*/  USHF.L.U32 UR5, UR5, UR6, URZ ;  /* 0x0000000605057299 */ /* 0x000fc800080006ff */
[----:B-1----:R-:W-:-:S04]  /*3820*/  LOP3.LUT R0, R0, UR8, RZ, 0xc0, !PT ;  /* 0x0000000800007c12 */ /* 0x002fc8000f8ec0ff */
[----:B------:R-:W-:-:S13]  /*3830*/  ISETP.NE.AND P0, PT, R0, UR8, PT ;  /* 0x0000000800007c0c */ /* 0x000fda000bf05270 */
[----:B------:R-:W-:Y:S05]  /*3840*/  @P0 BRA `(.L_x_65) ;  /* 0x0000000000580947 */ /* 0x000fea0003800000 */
[----:B------:R-:W1:Y:S02]  /*3850*/  LDS R0, [UR4+0x18] ;  /* 0x00001804ff007984 */ /* 0x000e640008000800 */
[----:B-1----:R-:W-:-:S04]  /*3860*/  LOP3.LUT R0, R0, UR5, RZ, 0xc0, !PT ;  /* 0x0000000500007c12 */ /* 0x002fc8000f8ec0ff */
[----:B------:R-:W-:-:S13]  /*3870*/  ISETP.NE.AND P0, PT, R0, UR5, PT ;  /* 0x0000000500007c0c */ /* 0x000fda000bf05270 */
[----:B------:R-:W-:Y:S05]  /*3880*/  @P0 BRA `(.L_x_66) ;  /* 0x00000000003c0947 */ /* 0x000fea0003800000 */
[----:B------:R-:W1:Y:S01]  /*3890*/  S2R R2, SR_LANEID ;  /* 0x0000000000027919 */ /* 0x000e620000000000 */
[----:B------:R-:W-:Y:S01]  /*38a0*/  ULOP3.LUT UR8, URZ, UR8, URZ, 0x33, !UPT ;  /* 0x00000008ff087292 */ /* 0x000fe2000f8e33ff */
[----:B------:R-:W-:Y:S02]  /*38b0*/  VOTEU.ANY UR7, UPT, PT ;  /* 0x0000000000077886 */ /* 0x000fe400038e0100 */
[----:B------:R-:W-:-:S03]  /*38c0*/  UFLO.U32 UR7, UR7 ;  /* 0x00000007000772bd */ /* 0x000fc600080e0000 */
[----:B------:R-:W-:-:S04]  /*38d0*/  IMAD.U32 R0, RZ, RZ, UR8 ;  /* 0x00000008ff007e24 */ /* 0x000fc8000f8e00ff */
[----:B------:R2:W4:Y:S02]  /*38e0*/  REDUX UR6, R0 ;  /* 0x00000000000673c4 */ /* 0x0005240000000000 */
[----:B------:R1:W-:Y:S02]  /*38f0*/  UTCATOMSWS.AND URZ, UR8 ;  /* 0x0000000800ff79e3 */ /* 0x0003e40008000000 */
[----:B-1----:R-:W-:Y:S02]  /*3900*/  ISETP.EQ.U32.AND P0, PT, R2, UR7, PT ;  /* 0x0000000702007c0c */ /* 0x002fe4000bf02070 */
[----:B--2---:R-:W-:Y:S02]  /*3910*/  LOP3.LUT R0, RZ, UR5, RZ, 0x33, !PT ;  /* 0x00000005ff007c12 */ /* 0x004fe4000f8e33ff */
[----:B----4-:R-:W-:Y:S02]  /*3920*/  MOV R2, UR6 ;  /* 0x0000000600027c02 */ /* 0x010fe40008000f00 */
[----:B------:R-:W1:Y:S07]  /*3930*/  REDUX UR5, R0 ;  /* 0x00000000000573c4 */ /* 0x000e6e0000000000 */
[----:B------:R2:W-:Y:S01]  /*3940*/  @P0 ATOMS.AND RZ, [UR4+0x14], R2 ;  /* 0x00001402ffff098c */ /* 0x0005e2000a800004 */
[----:B-1----:R-:W-:-:S05]  /*3950*/  IMAD.U32 R0, RZ, RZ, UR5 ;  /* 0x00000005ff007e24 */ /* 0x002fca000f8e00ff */
[----:B------:R2:W-:Y:S01]  /*3960*/  @P0 ATOMS.AND RZ, [UR4+0x18], R0 ;  /* 0x00001800ffff098c */ /* 0x0005e2000a800004 */
[----:B------:R-:W-:Y:S05]  /*3970*/  BRA `(.L_x_67) ;  /* 0x0000000000147947 */ /* 0x000fea0003800000 */
.L_x_66:
[----:B------:R-:W-:Y:S02]  /*3980*/  MOV R2, 0x39a0 ;  /* 0x000039a000027802 */ /* 0x000fe40000000f00 */
[----:B---3-5:R-:W-:Y:S05]  /*3990*/  CALL.REL.NOINC `($__internal_0_$__cuda_sm10x_tcgen05_guardrail_trap_col_being_dealloced_not_returned_by_alloc) ;  /* 0x0000004400707944 */ /* 0x028fea0003c00000 */
[----:B------:R-:W-:Y:S05]  /*39a0*/  BRA `(.L_x_67) ;  /* 0x0000000000087947 */ /* 0x000fea0003800000 */
.L_x_65:
[----:B------:R-:W-:Y:S02]  /*39b0*/  MOV R2, 0x39d0 ;  /* 0x000039d000027802 */ /* 0x000fe40000000f00 */
[----:B---3-5:R-:W-:Y:S05]  /*39c0*/  CALL.REL.NOINC `($__internal_2_$__cuda_sm10x_tcgen05_guardrail_trap_unallocated_columns_being_dealloced) ;  /* 0x00000044007c7944 */ /* 0x028fea0003c00000 */
.L_x_67:
[----:B------:R-:W-:Y:S01]  /*39d0*/  NOP ;  /* 0x0000000000007918 */ /* 0x000fe20000000000 */
[----:B------:R-:W-:Y:S05]  /*39e0*/  EXIT ;  /* 0x000000000000794d */ /* 0x000fea0003800000 */
.L_x_49:
[----:B------:R-:W-:-:S09]  /*39f0*/  UISETP.NE.OR UP2, UPT, UR8, 0x3, !UP2 ;  /* 0x000000030800788c */ /* 0x000fd2000d745670 */
[----:B------:R-:W-:Y:S05]  /*3a00*/  BRA.U UP2, `(.L_x_68) ;  /* 0x0000000d02b07547 */ /* 0x000fea000b800000 */
[----:B------:R-:W1:Y:S01]  /*3a10*/  LDC R0, c[0x0][0xb30] ;  /* 0x0002cc00ff007b82 */ /* 0x000e620000000800 */
[----:B------:R-:W2:Y:S01]  /*3a20*/  LDCU.64 UR8, c[0x0][0x888] ;  /* 0x00011100ff0877ac */ /* 0x000ea20008000a00 */
[----:B------:R-:W-:Y:S02]  /*3a30*/  HFMA2 R27, -RZ, RZ, 0, 0 ;  /* 0x00000000ff1b7431 */ /* 0x000fe400000001ff */
[----:B------:R-:W-:Y:S01]  /*3a40*/  IMAD.MOV.U32 R29, RZ, RZ, 0x1 ;  /* 0x00000001ff1d7424 */ /* 0x000fe200078e00ff */
[----:B------:R-:W-:Y:S01]  /*3a50*/  MOV R25, 0x2000 ;  /* 0x0000200000197802 */ /* 0x000fe20000000f00 */
[----:B------:R-:W4:Y:S01]  /*3a60*/  LDCU.64 UR4, c[0x0][0x890] ;  /* 0x00011200ff0477ac */ /* 0x000f220008000a00 */
[----:B------:R-:W-:Y:S01]  /*3a70*/  IMAD.MOV.U32 R28, RZ, RZ, RZ ;  /* 0x000000ffff1c7224 */ /* 0x000fe200078e00ff */
[----:B------:R-:W3:Y:S01]  /*3a80*/  LDC R24, c[0x0][0x370] ;  /* 0x0000dc00ff187b82 */ /* 0x000ee20000000800 */
[----:B------:R-:W-:Y:S01]  /*3a90*/  UMOV UR7, 0x400 ;  /* 0x0000040000077882 */ /* 0x000fe20000000000 */
[----:B------:R-:W-:-:S02]  /*3aa0*/  UPLOP3.LUT UP1, UPT, UPT, UPT, UPT, 0x40, 0x4 ;  /* 0x000000000004789c */ /* 0x000fc40003f2e870 */
[----:B------:R-:W-:Y:S01]  /*3ab0*/  ULEA UR7, UR37, UR7, 0x18 ;  /* 0x0000000725077291 */ /* 0x000fe2000f8ec0ff */
[----:B------:R-:W-:-:S03]  /*3ac0*/  UMOV UR13, URZ ;  /* 0x000000ff000d7c82 */ /* 0x000fc60008000000 */
[----:B------:R-:W3:Y:S01]  /*3ad0*/  LDC R3, c[0x0][0xb0c] ;  /* 0x0002c300ff037b82 */ /* 0x000ee20000000800 */
[----:B--2---:R-:W-:Y:S02]  /*3ae0*/  UISETP.NE.U32.AND UP3, UPT, UR8, URZ, UPT ;  /* 0x000000ff0800728c */ /* 0x004fe4000bf65070 */
[----:B----4-:R-:W-:-:S05]  /*3af0*/  UISETP.NE.U32.AND UP4, UPT, UR4, URZ, UPT ;  /* 0x000000ff0400728c */ /* 0x010fca000bf85070 */
[----:B------:R-:W2:Y:S01]  /*3b00*/  LDC R18, c[0x0][0xb20] ;  /* 0x0002c800ff127b82 */ /* 0x000ea20000000800 */
[----:B-1----:R-:W-:Y:S01]  /*3b10*/  ISETP.NE.AND P1, PT, R0, 0x1, PT ;  /* 0x000000010000780c */ /* 0x002fe20003f25270 */
[----:B------:R-:W-:Y:S02]  /*3b20*/  UISETP.NE.AND.EX UP3, UPT, UR9, URZ, UPT, UP3 ;  /* 0x000000ff0900728c */ /* 0x000fe4000bf65330 */
[----:B------:R-:W-:-:S04]  /*3b30*/  UISETP.NE.AND.EX UP4, UPT, UR5, URZ, UPT, UP4 ;  /* 0x000000ff0500728c */ /* 0x000fc8000bf85340 */
[----:B------:R-:W1:Y:S08]  /*3b40*/  LDC.64 R30, c[0x0][0x348] ;  /* 0x0000d200ff1e7b82 */ /* 0x000e700000000a00 */
[----:B------:R-:W4:Y:S08]  /*3b50*/  LDC.64 R16, c[0x0][0xb10] ;  /* 0x0002c400ff107b82 */ /* 0x000f300000000a00 */
[----:B------:R-:W1:Y:S08]  /*3b60*/  LDC.64 R6, c[0x0][0xb18] ;  /* 0x0002c600ff067b82 */ /* 0x000e700000000a00 */
[----:B------:R-:W1:Y:S08]  /*3b70*/  LDC.64 R4, c[0x0][0xb28] ;  /* 0x0002ca00ff047b82 */ /* 0x000e700000000a00 */
[----:B--23--:R-:W1:Y:S02]  /*3b80*/  LDC R19, c[0x0][0x374] ;  /* 0x0000dd00ff137b82 */ /* 0x00ce640000000800 */
.L_x_77:
[C---:B------:R-:W-:Y:S02]  /*3b90*/  LEA R0, R28.reuse, UR7, 0x3 ;  /* 0x000000071c007c11 */ /* 0x040fe4000f8e18ff */
[----:B------:R-:W-:Y:S02]  /*3ba0*/  SHF.L.U32 R2, R27, 0x1f, RZ ;  /* 0x0000001f1b027819 */ /* 0x000fe400000006ff */
[----:B------:R-:W-:Y:S02]  /*3bb0*/  LEA R20, R28, UR7, 0x4 ;  /* 0x000000071c147c11 */ /* 0x000fe4000f8e20ff */
[----:B--2---:R-:W2:Y:S02]  /*3bc0*/  SYNCS.PHASECHK.TRANS64.TRYWAIT P0, [R0+URZ+0x90], R2 ;  /* 0x00009002000075a7 */ /* 0x004ea400080011ff */
[----:B--2---:R-:W-:Y:S05]  /*3bd0*/  @!P0 BRA `(.L_x_69) ;  /* 0x0000004000048947 */ /* 0x004fea0003800000 */
.L_x_145:
[----:B------:R-:W-:Y:S01]  /*3be0*/  ISETP.GE.AND P0, PT, R40, 0x1, PT ;  /* 0x000000012800780c */ /* 0x000fe20003f06270 */
[----:B------:R-:W3:Y:S01]  /*3bf0*/  LDS.128 R20, [R20+0x120] ;  /* 0x0001200014147984 */ /* 0x000ee20000000c00 */
[----:B--2---:R-:W-:Y:S01]  /*3c00*/  VIADD R0, R0, 0xa0 ;  /* 0x000000a000007836 */ /* 0x004fe20000000000 */
[----:B------:R-:W-:Y:S01]  /*3c10*/  @!PT LDS RZ, [RZ] ;  /* 0x00000000fffff984 */ /* 0x000fe20000000800 */
[----:B------:R-:W-:Y:S01]  /*3c20*/  @!PT LDS RZ, [RZ] ;  /* 0x00000000fffff984 */ /* 0x000fe20000000800 */
[----:B------:R-:W-:Y:S01]  /*3c30*/  @!PT LDS RZ, [RZ] ;  /* 0x00000000fffff984 */ /* 0x000fe20000000800 */
[----:B------:R-:W-:Y:S01]  /*3c40*/  @!PT LDS RZ, [RZ] ;  /* 0x00000000fffff984 */ /* 0x000fe20000000800 */
[----:B------:R2:W-:Y:S06]  /*3c50*/  MEMBAR.ALL.CTA ;  /* 0x0000000000007992 */ /* 0x0005ec0000008000 */
[----:B--2---:R-:W2:Y:S01]  /*3c60*/  FENCE.VIEW.ASYNC.S ;  /* 0x00000000000073c6 */ /* 0x004ea20000000000 */
[----:B------:R-:W-:Y:S04]  /*3c70*/  PRMT R0, RZ, 0x654, R0 ;  /* 0x00000654ff007816 */ /* 0x000fe80000000000 */
[----:B--2---:R2:W-:Y:S01]  /*3c80*/  SYNCS.ARRIVE.TRANS64.RED.A1T0 RZ, [R0+URZ], RZ ;  /* 0x000000ff00ff79a7 */ /* 0x0045e200081004ff */
[----:B---3--:R-:W-:Y:S11]  /*3c90*/  LOP3.LUT P3, RZ, R22, 0x1, RZ, 0xc0, !PT ;  /* 0x0000000116ff7812 */ /* 0x008ff6000786c0ff */
[----:B------:R-:W-:Y:S02]  /*3ca0*/  @!UPT UIADD3 URZ, UPT, UPT, URZ, URZ, URZ ;  /* 0x000000fffffff290 */ /* 0x000fe4000fffe0ff */
[----:B------:R-:W-:Y:S02]  /*3cb0*/  @P3 MOV R11, R20 ;  /* 0x00000014000b3202 */ /* 0x000fe40000000f00 */
[----:B------:R-:W-:Y:S01]  /*3cc0*/  @P3 LOP3.LUT R10, R21, 0xffff, RZ, 0xc0, !PT ;  /* 0x0000ffff150a3812 */ /* 0x000fe200078ec0ff */
[----:B--2---:R-:W-:Y:S06]  /*3cd0*/  @!P0 BRA `(.L_x_70) ;  /* 0x0000000000a48947 */ /* 0x004fec0003800000 */
[-C--:B-1----:R-:W-:Y:S01]  /*3ce0*/  IMAD.HI.U32 R0, R19, R7.reuse, RZ ;  /* 0x0000000713007227 */ /* 0x082fe200078e00ff */
[----:B------:R-:W-:Y:S02]  /*3cf0*/  ISETP.NE.AND P0, PT, R6, 0x1, PT ;  /* 0x000000010600780c */ /* 0x000fe40003f05270 */
[----:B------:R-:W-:Y:S01]  /*3d00*/  ISETP.NE.AND P2, PT, R40, 0x1, PT ;  /* 0x000000012800780c */ /* 0x000fe20003f45270 */
[----:B----4-:R-:W-:Y:S01]  /*3d10*/  IMAD.HI.U32 R9, R24, R16, RZ ;  /* 0x0000001018097227 */ /* 0x010fe200078e00ff */
[----:B------:R-:W-:Y:S02]  /*3d20*/  SHF.R.U32.HI R0, RZ, R18, R0 ;  /* 0x00000012ff007219 */ /* 0x000fe40000011600 */
[----:B------:R-:W-:Y:S01]  /*3d30*/  ISETP.NE.AND P4, PT, R3, 0x1, PT ;  /* 0x000000010300780c */ /* 0x000fe20003f85270 */
[----:B------:R-:W-:Y:S01]  /*3d40*/  IMAD.HI.U32 R13, R10, R7, RZ ;  /* 0x000000070a0d7227 */ /* 0x000fe200078e00ff */
[----:B------:R-:W-:Y:S02]  /*3d50*/  SHF.R.U32.HI R9, RZ, R17, R9 ;  /* 0x00000011ff097219 */ /* 0x000fe40000011609 */
[----:B------:R-:W-:Y:S01]  /*3d60*/  SEL R0, R19, R0, !P0 ;  /* 0x0000000013007207 */ /* 0x000fe20004000000 */
[----:B------:R-:W-:Y:S01]  /*3d70*/  IMAD.HI.U32 R12, R11, R16, RZ ;  /* 0x000000100b0c7227 */ /* 0x000fe200078e00ff */
[----:B------:R-:W-:Y:S03]  /*3d80*/  SEL R9, R24, R9, !P4 ;  /* 0x0000000918097207 */ /* 0x000fe60006000000 */
[-C--:B------:R-:W-:Y:S01]  /*3d90*/  IMAD.HI.U32 R8, R0, R4.reuse, RZ ;  /* 0x0000000400087227 */ /* 0x080fe200078e00ff */
[----:B------:R-:W-:Y:S03]  /*3da0*/  SHF.R.U32.HI R12, RZ, R17, R12 ;  /* 0x00000011ff0c7219 */ /* 0x000fe6000001160c */
[----:B------:R-:W-:Y:S01]  /*3db0*/  IMAD.HI.U32 R2, R9, R4, RZ ;  /* 0x0000000409027227 */ /* 0x000fe200078e00ff */
[-C--:B------:R-:W-:Y:S02]  /*3dc0*/  @P2 SHF.R.U32.HI R0, RZ, R5.reuse, R8 ;  /* 0x00000005ff002219 */ /* 0x080fe40000011608 */
[----:B------:R-:W-:Y:S02]  /*3dd0*/  SHF.R.U32.HI R8, RZ, R18, R13 ;  /* 0x00000012ff087219 */ /* 0x000fe4000001160d */
[----:B------:R-:W-:Y:S01]  /*3de0*/  @P2 SHF.R.U32.HI R9, RZ, R5, R2 ;  /* 0x00000005ff092219 */ /* 0x000fe20000011602 */
[----:B------:R-:W-:Y:S01]  /*3df0*/  IMAD R0, R40, R0, RZ ;  /* 0x0000000028007224 */ /* 0x000fe200078e02ff */
[----:B------:R-:W-:Y:S02]  /*3e00*/  SEL R8, R10, R8, !P0 ;  /* 0x000000080a087207 */ /* 0x000fe40004000000 */
[----:B------:R-:W-:Y:S01]  /*3e10*/  SEL R2, R11, R12, !P4 ;  /* 0x0000000c0b027207 */ /* 0x000fe20006000000 */
[----:B------:R-:W-:Y:S01]  /*3e20*/  IMAD R12, R40, R9, RZ ;  /* 0x00000009280c7224 */ /* 0x000fe200078e02ff */
[C---:B------:R-:W-:Y:S01]  /*3e30*/  ISETP.GE.AND P0, PT, R8.reuse, R0, PT ;  /* 0x000000000800720c */ /* 0x040fe20003f06270 */
[----:B------:R-:W-:Y:S03]  /*3e40*/  IMAD.HI.U32 R0, R8, R4, RZ ;  /* 0x0000000408007227 */ /* 0x000fe600078e00ff */
[----:B------:R-:W-:Y:S02]  /*3e50*/  ISETP.GE.OR P0, PT, R2, R12, P0 ;  /* 0x0000000c0200720c */ /* 0x000fe40000706670 */
[-C--:B------:R-:W-:Y:S04]  /*3e60*/  SHF.R.U32.HI R0, RZ, R5.reuse, R0 ;  /* 0x00000005ff007219 */ /* 0x080fe80000011600 */
[----:B------:R-:W-:Y:S05]  /*3e70*/  SEL R13, R8, R0, !P2 ;  /* 0x00000000080d7207 */ /* 0x000fea0005000000 */
[----:B------:R-:W-:Y:S02]  /*3e80*/  IMAD.MOV R12, RZ, RZ, -R13 ;  /* 0x000000ffff0c7224 */ /* 0x000fe400078e0a0d */
[----:B------:R-:W-:Y:S04]  /*3e90*/  @!P0 IMAD.HI.U32 R0, R2, R4, RZ ;  /* 0x0000000402008227 */ /* 0x000fe800078e00ff */
[----:B------:R-:W-:Y:S01]  /*3ea0*/  IMAD R12, R40, R12, R8 ;  /* 0x0000000c280c7224 */ /* 0x000fe200078e0208 */
[----:B------:R-:W-:Y:S04]  /*3eb0*/  @!P0 SHF.R.U32.HI R0, RZ, R5, R0 ;  /* 0x00000005ff008219 */ /* 0x000fe80000011600 */
[----:B------:R-:W-:Y:S04]  /*3ec0*/  @!P0 SEL R0, R2, R0, !P2 ;  /* 0x0000000002008207 */ /* 0x000fe80005000000 */
[----:B------:R-:W-:Y:S01]  /*3ed0*/  @!P0 IADD3 R13, PT, PT, R13, -R0, RZ ;  /* 0x800000000d0d8210 */ /* 0x000fe20007ffe0ff */
[----:B------:R-:W-:Y:S01]  /*3ee0*/  @!P0 IMAD R0, R9, R12, R0 ;  /* 0x0000000c09008224 */ /* 0x000fe200078e0200 */
[----:B------:R-:W-:Y:S01]  /*3ef0*/  IADD3 R9, PT, PT, -R8, RZ, RZ ;  /* 0x000000ff08097210 */ /* 0x000fe20007ffe1ff */
[--C-:B------:R-:W-:Y:S02]  /*3f00*/  IMAD.MOV R12, RZ, RZ, -R2.reuse ;  /* 0x000000ffff0c7224 */ /* 0x100fe400078e0a02 */
[----:B------:R-:W-:Y:S02]  /*3f10*/  @!P0 IMAD R8, R13, R40, R2 ;  /* 0x000000280d088224 */ /* 0x000fe400078e0202 */
[----:B------:R-:W-:Y:S02]  /*3f20*/  @!P0 IMAD.MOV.U32 R2, RZ, RZ, R0 ;  /* 0x000000ffff028224 */ /* 0x000fe400078e0000 */
[----:B------:R-:W-:Y:S02]  /*3f30*/  IMAD R11, R3, R12, R11 ;  /* 0x0000000c030b7224 */ /* 0x000fe400078e020b */
[----:B------:R-:W-:Y:S02]  /*3f40*/  IMAD R10, R6, R9, R10 ;  /* 0x00000009060a7224 */ /* 0x000fe400078e020a */
[----:B------:R-:W-:Y:S02]  /*3f50*/  IMAD R11, R2, R3, R11 ;  /* 0x00000003020b7224 */ /* 0x000fe400078e020b */
[----:B------:R-:W-:Y:S02]  /*3f60*/  IMAD R10, R8, R6, R10 ;  /* 0x00000006080a7224 */ /* 0x000fe400078e020a */
.L_x_70:
[----:B------:R-:W-:Y:S05]  /*3f70*/  BRA.U UP1, `(.L_x_71) ;  /* 0x0000000101107547 */ /* 0x000fea000b800000 */
[----:B------:R-:W-:Y:S04]  /*3f80*/  MOV R2, UR6 ;  /* 0x0000000600027c02 */ /* 0x000fe80008000f00 */
[----:B------:R-:W-:Y:S04]  /*3f90*/  SHF.L.U32 R2, R2, 0x1f, RZ ;  /* 0x0000001f02027819 */ /* 0x000fe800000006ff */
[----:B------:R-:W2:Y:S02]  /*3fa0*/  SYNCS.PHASECHK.TRANS64.TRYWAIT P0, [UR7+0x88], R2 ;  /* 0x00008802ff0075a7 */ /* 0x000ea40008001107 */
[----:B--2---:R-:W-:Y:S05]  /*3fb0*/  @!P0 BRA `(.L_x_72) ;  /* 0x0000003c00208947 */ /* 0x004fea0003800000 */
.L_x_71:
[----:B------:R-:W-:Y:S02]  /*3fc0*/  R2UR UR11, R15 ;  /* 0x000000000f0b72ca */ /* 0x000fe400000e0000 */
[----:B------:R-:W-:Y:S02]  /*3fd0*/  R2UR UR10, R14 ;  /* 0x000000000e0a72ca */ /* 0x000fe400000e0000 */
[----:B------:R-:W-:Y:S04]  /*3fe0*/  ISETP.NE.U32.AND P2, PT, RZ, UR4, PT ;  /* 0x00000004ff007c0c */ /* 0x000fe8000bf45070 */
[----:B------:R-:W-:Y:S05]  /*3ff0*/  ISETP.NE.AND.EX P2, PT, RZ, UR5, PT, P2 ;  /* 0x00000005ff007c0c */ /* 0x000fea000bf45320 */
[----:B------:R-:W-:Y:S02]  /*4000*/  USHF.L.U32 UR11, UR11, 0x7, URZ ;  /* 0x000000070b0b7899 */ /* 0x000fe400080006ff */
[----:B------:R-:W-:Y:S01]  /*4010*/  USHF.L.U32 UR10, UR10, 0x6, URZ ;  /* 0x000000060a0a7899 */ /* 0x000fe200080006ff */
[----:B------:R-:W-:Y:S11]  /*4020*/  BRA.U !UP4, `(.L_x_73) ;  /* 0x000000010c347547 */ /* 0x000ff6000b800000 */
[----:B------:R-:W-:Y:S01]  /*4030*/  UPLOP3.LUT UP0, UPT, UPT, UPT, UP3, 0x80, 0x8 ;  /* 0x000000000008789c */ /* 0x000fe20003f0f030 */
[----:B--2---:R-:W-:Y:S02]  /*4040*/  HFMA2 R0, -RZ, RZ, 0, 5.9604644775390625e-08 ;  /* 0x00000001ff007431 */ /* 0x004fe400000001ff */
[----:B------:R-:W-:Y:S03]  /*4050*/  IMAD.MOV.U32 R88, RZ, RZ, 0x1 ;  /* 0x00000001ff587424 */ /* 0x000fe600078e00ff */
[----:B------:R-:W-:Y:S05]  /*4060*/  PLOP3.LUT P0, PT, PT, PT, UP0, 0x80, 0x8 ;  /* 0x000000000008781c */ /* 0x000fea0003f0f008 */
[----:B------:R-:W2:Y:S01]  /*4070*/  @UP0 LDCU.64 UR14, c[0x0][0x888] ;  /* 0x00011100ff0e07ac */ /* 0x000ea20008000a00 */
[----:B------:R-:W-:Y:S07]  /*4080*/  @UP0 UIMAD UR8, UR36, UR4, URZ ;  /* 0x00000004240802a4 */ /* 0x000fee000f8e02ff */
[----:B------:R-:W-:Y:S01]  /*4090*/  @!P0 PRMT R88, R0, 0x7610, R88 ;  /* 0x0000761000588816 */ /* 0x000fe20000000058 */
[----:B--2---:R-:W-:Y:S03]  /*40a0*/  @UP0 UIMAD.WIDE UR14, UR8, 0x4, UR14 ;  /* 0x00000004080e08a5 */ /* 0x004fe6000f8e020e */
[----:B------:R-:W2:Y:S03]  /*40b0*/  @!UP0 LDCU UR8, c[0x0][0x880] ;  /* 0x00011000ff0887ac */ /* 0x000ea60008000800 */
[----:B------:R-:W-:Y:S01]  /*40c0*/  IMAD.U32 R8, RZ, RZ, UR14 ;  /* 0x0000000eff087e24 */ /* 0x000fe2000f8e00ff */
[----:B------:R-:W-:Y:S05]  /*40d0*/  MOV R9, UR15 ;  /* 0x0000000f00097c02 */ /* 0x000fea0008000f00 */
[----:B-----5:R3:W5:Y:S02]  /*40e0*/  @P0 LDG.E R49, desc[UR46][R8.64] ;  /* 0x0000002e08310981 */ /* 0x020764000c1e1900 */
[----:B--23--:R-:W-:Y:S07]  /*40f0*/  @!P0 IMAD.U32 R49, RZ, RZ, UR8 ;  /* 0x00000008ff318e24 */ /* 0x00cfee000f8e00ff */
.L_x_73:
[----:B-----5:R-:W-:Y:S01]  /*4100*/  @!P2 FSETP.EQ.AND P0, PT, R49, RZ, PT ;  /* 0x000000ff3100a20b */ /* 0x020fe20003f02000 */
[----:B------:R-:W-:Y:S01]  /*4110*/  @!UPT UIADD3 URZ, UPT, UPT, URZ, URZ, URZ ;  /* 0x000000fffffff290 */ /* 0x000fe2000fffe0ff */
[----:B------:R-:W-:Y:S11]  /*4120*/  @!P2 BRA `(.L_x_74) ;  /* 0x000000000014a947 */ /* 0x000ff60003800000 */
[----:B------:R-:W-:Y:S02]  /*4130*/  LOP3.LUT P2, RZ, R88, 0xff, RZ, 0xc0, !PT ;  /* 0x000000ff58ff7812 */ /* 0x000fe4000784c0ff */
[----:B------:R-:W-:Y:S04]  /*4140*/  PLOP3.LUT P0, PT, PT, PT, UP0, 0x80, 0x8 ;  /* 0x000000000008781c */ /* 0x000fe80003f0f008 */
[----:B------:R-:W-:Y:S07]  /*4150*/  PLOP3.LUT P0, PT, P0, PT, PT, 0x8, 0x80 ;  /* 0x000000000080781c */ /* 0x000fee000070e170 */
[----:B------:R-:W-:Y:S11]  /*4160*/  @P2 FSETP.EQ.AND P0, PT, R49, RZ, PT ;  /* 0x000000ff3100220b */ /* 0x000ff60003f02000 */
[----:B------:R-:W-:Y:S02]  /*4170*/  @!UPT UIADD3 URZ, UPT, UPT, URZ, URZ, URZ ;  /* 0x000000fffffff290 */ /* 0x000fe4000fffe0ff */
.L_x_74:
[----:B------:R-:W-:Y:S01]  /*4180*/  ULEA UR15, UR13, UR7, 0x3 ;  /* 0x000000070d0f7291 */ /* 0x000fe2000f8e18ff */
[----:B------:R-:W-:Y:S02]  /*4190*/  SHF.L.U32 R9, R29, 0x1f, RZ ;  /* 0x0000001f1d097819 */ /* 0x000fe400000006ff */
[----:B------:R-:W-:Y:S04]  /*41a0*/  ELECT P4, URZ, PT ;  /* 0x0000000000ff782f */ /* 0x000fe80003880000 */
[----:B------:R-:W-:Y:S02]  /*41b0*/  PLOP3.LUT P4, PT, P0, P4, PT, 0xf2, 0x2f ;  /* 0x00000000002f781c */ /* 0x000fe40000789e72 */
[----:B------:R-:W3:Y:S11]  /*41c0*/  SYNCS.PHASECHK.TRANS64.TRYWAIT P2, [UR15+0x68], R9 ;  /* 0x00006809ff0075a7 */ /* 0x000ef6000804110f */
[----:B-1----:R-:W-:Y:S05]  /*41d0*/  @!P4 IADD3 R8, P0, PT, R30, 0x580, RZ ;  /* 0x000005801e08c810 */ /* 0x002fea0007f1e0ff */
[----:B--2---:R-:W-:Y:S01]  /*41e0*/  @!P4 IMAD.X R2, RZ, RZ, R31, P0 ;  /* 0x000000ffff02c224 */ /* 0x004fe200000e061f */
[----:B---3--:R-:W-:Y:S07]  /*41f0*/  @!P2 BRA `(.L_x_75) ;  /* 0x0000003800a8a947 */ /* 0x008fee0003800000 */
.L_x_148:
[----:B------:R-:W2:Y:S01]  /*4200*/  LDC.64 R12, c[0x0][0xb18] ;  /* 0x0002c600ff0c7b82 */ /* 0x000ea20000000a00 */
[----:B------:R-:W-:Y:S01]  /*4210*/  @!P4 R2UR UR8, R2 ;  /* 0x000000000208c2ca */ /* 0x000fe200000e0000 */
[----:B------:R-:W-:Y:S01]  /*4220*/  VOTEU.ALL UP2, P4 ;  /* 0x0000000000ff7886 */ /* 0x000fe20002040000 */
[----:B------:R-:W-:Y:S01]  /*4230*/  @!P4 R2UR UR9, R8 ;  /* 0x000000000809c2ca */ /* 0x000fe200000e0000 */
[----:B------:R-:W-:Y:S01]  /*4240*/  VOTEU.ALL UP1, P4 ;  /* 0x0000000000ff7886 */ /* 0x000fe20002020000 */
[----:B-1----:R-:W-:Y:S03]  /*4250*/  @!P4 IMAD.MOV.U32 R0, RZ, RZ, 0x2000 ;  /* 0x00002000ff00c424 */ /* 0x002fe600078e00ff */
[----:B------:R-:W1:Y:S01]  /*4260*/  @!P1 LDC R2, c[0x0][0xb0c] ;  /* 0x0002c300ff029b82 */ /* 0x000e620000000800 */
[----:B------:R-:W-:Y:S01]  /*4270*/  UMOV UR20, 0x0 ;  /* 0x0000000000147882 */ /* 0x000fe20000000000 */
[----:B------:R-:W-:Y:S01]  /*4280*/  UMOV UR21, 0x10000000 ;  /* 0x1000000000157882 */ /* 0x000fe20000000000 */
[----:B------:R-:W-:Y:S01]  /*4290*/  UMOV UR12, UR36 ;  /* 0x00000024000c7c82 */ /* 0x000fe20008000000 */
[----:B------:R-:W-:Y:S01]  /*42a0*/  UIADD3 UR14, UPT, UPT, UR13, 0x1, URZ ;  /* 0x000000010d0e7890 */ /* 0x000fe2000fffe0ff */
[----:B------:R-:W-:Y:S01]  /*42b0*/  @P3 SHF.R.U32.HI R26, RZ, 0x10, R21 ;  /* 0x00000010ff1a3819 */ /* 0x000fe20000011615 */
[----:B------:R-:W-:Y:S02]  /*42c0*/  VIADD R28, R28, 0x1 ;  /* 0x000000011c1c7836 */ /* 0x000fe40000000000 */
[----:B------:R-:W-:Y:S01]  /*42d0*/  IMAD.U32 R9, RZ, RZ, UR8 ;  /* 0x00000008ff097e24 */ /* 0x000fe2000f8e00ff */
[----:B------:R-:W-:Y:S01]  /*42e0*/  @!UP2 ULEA UR8, UR13, UR7, 0xd ;  /* 0x000000070d08a291 */ /* 0x000fe2000f8e68ff */
[----:B------:R-:W-:Y:S01]  /*42f0*/  IMAD.U32 R8, RZ, RZ, UR9 ;  /* 0x00000009ff087e24 */ /* 0x000fe2000f8e00ff */
[----:B------:R-:W-:Y:S02]  /*4300*/  UIADD3 UR9, UPT, UPT, UR15, 0x50, URZ ;  /* 0x000000500f097890 */ /* 0x000fe4000fffe0ff */
[----:B------:R-:W-:Y:S01]  /*4310*/  @!P4 R2UR UR19, R9 ;  /* 0x000000000913c2ca */ /* 0x000fe200000e0000 */
[----:B------:R-:W-:Y:S01]  /*4320*/  @!UP2 UIADD3 UR8, UPT, UPT, UR8, 0x200, URZ ;  /* 0x000002000808a890 */ /* 0x000fe2000fffe0ff */
[----:B------:R-:W-:Y:S01]  /*4330*/  @!P4 R2UR UR18, R8 ;  /* 0x000000000812c2ca */ /* 0x000fe200000e0000 */
[----:B------:R-:W-:Y:S01]  /*4340*/  UISETP.NE.AND UP5, UPT, UR14, 0x3, UPT ;  /* 0x000000030e00788c */ /* 0x000fe2000bfa5270 */
[----:B------:R-:W3:Y:S01]  /*4350*/  LDC.64 R8, c[0x0][0xb10] ;  /* 0x0002c400ff087b82 */ /* 0x000ee20000000a00 */
[----:B------:R-:W-:Y:S02]  /*4360*/  UPRMT UR16, UR37, 0x654, UR9 ;  /* 0x0000065425107896 */ /* 0x000fe40008000009 */
[----:B------:R-:W-:Y:S02]  /*4370*/  USEL UR17, URZ, 0x1, UP5 ;  /* 0x00000001ff117887 */ /* 0x000fe4000a800000 */
[----:B------:R-:W-:Y:S04]  /*4380*/  USEL UR14, UR14, URZ, UP5 ;  /* 0x000000ff0e0e7287 */ /* 0x000fe8000a800000 */
[----:B------:R-:W-:Y:S01]  /*4390*/  ULEA UR13, UR14, UR7, 0x3 ;  /* 0x000000070e0d7291 */ /* 0x000fe2000f8e18ff */
[----:B------:R-:W-:Y:S01]  /*43a0*/  LOP3.LUT R29, R29, UR17, RZ, 0x3c, !PT ;  /* 0x000000111d1d7c12 */ /* 0x000fe2000f8e3cff */
[----:B------:R1:W-:Y:S01]  /*43b0*/  @!UP1 UTMALDG.3D [UR8], [UR18], desc[UR20] ;  /* 0x00001408120095b4 */ /* 0x0003e20008011000 */
[----:B------:R5:W-:Y:S02]  /*43c0*/  @!P4 SYNCS.ARRIVE.TRANS64.RED.A0TR RZ, [UR15+0x50], R0 ;  /* 0x00005000ffffc9a7 */ /* 0x000be4000830040f */
[----:B------:R-:W-:Y:S01]  /*43d0*/  SHF.L.U32 R14, R29, 0x1f, RZ ;  /* 0x0000001f1d0e7819 */ /* 0x000fe200000006ff */
[C---:B---3--:R-:W-:Y:S01]  /*43e0*/  @!P1 IMAD.HI.U32 R8, R11.reuse, R8, RZ ;  /* 0x000000080b089227 */ /* 0x048fe200078e00ff */
[----:B--2---:R-:W-:Y:S02]  /*43f0*/  @!P1 ISETP.NE.AND P0, PT, R12, 0x1, PT ;  /* 0x000000010c00980c */ /* 0x004fe40003f05270 */
[----:B-1----:R-:W-:Y:S01]  /*4400*/  @!P1 ISETP.NE.AND P2, PT, R2, 0x1, PT ;  /* 0x000000010200980c */ /* 0x002fe20003f45270 */
[----:B------:R-:W-:Y:S01]  /*4410*/  SYNCS.ARRIVE.TRANS64.RED.A1T0 RZ, [UR16], RZ ;  /* 0x000000ffffff79a7 */ /* 0x000fe20008100410 */
[C---:B------:R-:W-:Y:S01]  /*4420*/  @!P1 IMAD.HI.U32 R13, R10.reuse, R13, RZ ;  /* 0x0000000d0a0d9227 */ /* 0x040fe200078e00ff */
[----:B------:R-:W-:Y:S04]  /*4430*/  @!P1 SHF.R.U32.HI R8, RZ, R9, R8 ;  /* 0x00000009ff089219 */ /* 0x000fe80000011608 */
[----:B------:R-:W-:Y:S01]  /*4440*/  @!P1 SEL R8, R11, R8, !P2 ;  /* 0x000000080b089207 */ /* 0x000fe20005000000 */
[----:B------:R-:W1:Y:S01]  /*4450*/  SYNCS.PHASECHK.TRANS64.TRYWAIT P5, [UR13+0x68], R14 ;  /* 0x0000680eff0075a7 */ /* 0x000e6200080a110d */
[----:B-----5:R-:W2:Y:S02]  /*4460*/  @!P1 LDC R0, c[0x0][0xb20] ;  /* 0x0002c800ff009b82 */ /* 0x020ea40000000800 */
[----:B--2---:R-:W-:Y:S04]  /*4470*/  @!P1 SHF.R.U32.HI R0, RZ, R0, R13 ;  /* 0x00000000ff009219 */ /* 0x004fe8000001160d */
[----:B------:R-:W-:Y:S05]  /*4480*/  @!P1 SEL R9, R10, R0, !P0 ;  /* 0x000000000a099207 */ /* 0x000fea0004000000 */
[----:B------:R-:W-:Y:S02]  /*4490*/  @!P1 IMAD.IADD R0, R9, 0x1, -R8 ;  /* 0x0000000109009824 */ /* 0x000fe400078e0a08 */
[----:B------:R-:W-:Y:S02]  /*44a0*/  @!P1 IMAD.IADD R8, R8, 0x1, -R9 ;  /* 0x0000000108089824 */ /* 0x000fe400078e0a09 */
[----:B------:R-:W-:Y:S02]  /*44b0*/  @!P1 IMAD R11, R0, R2, R11 ;  /* 0x00000002000b9224 */ /* 0x000fe400078e020b */
[----:B------:R-:W-:Y:S01]  /*44c0*/  @!P1 IMAD R10, R8, R12, R10 ;  /* 0x0000000c080a9224 */ /* 0x000fe200078e020a */
[----:B-1----:R-:W-:Y:S06]  /*44d0*/  @!P5 BRA `(.L_x_76) ;  /* 0x000000380008d947 */ /* 0x002fec0003800000 */
.L_x_150:
[----:B------:R-:W-:Y:S01]  /*44e0*/  @!P4 IADD3 R2, P0, PT, R30, 0x580, RZ ;  /* 0x000005801e02c810 */ /* 0x000fe20007f1e0ff */
[----:B------:R-:W-:Y:S01]  /*44f0*/  UMOV UR18, 0x0 ;  /* 0x0000000000127882 */ /* 0x000fe20000000000 */
[----:B------:R-:W-:Y:S01]  /*4500*/  UMOV UR19, 0x10000000 ;  /* 0x1000000000137882 */ /* 0x000fe20000000000 */
[----:B------:R-:W-:Y:S01]  /*4510*/  VOTEU.ALL UP1, P4 ;  /* 0x0000000000ff7886 */ /* 0x000fe20002020000 */
[----:B------:R-:W-:Y:S01]  /*4520*/  @!P4 R2UR UR9, R2 ;  /* 0x000000000209c2ca */ /* 0x000fe200000e0000 */
[----:B-1----:R-:W-:Y:S01]  /*4530*/  @!P4 IMAD.X R0, RZ, RZ, R31, P0 ;  /* 0x000000ffff00c224 */ /* 0x002fe200000e061f */
[----:B------:R-:W-:Y:S01]  /*4540*/  UMOV UR12, UR36 ;  /* 0x00000024000c7c82 */ /* 0x000fe20008000000 */
[----:B------:R-:W-:Y:S01]  /*4550*/  @P3 R2UR UR36, R26 ;  /* 0x000000001a2432ca */ /* 0x000fe200000e0000 */
[----:B------:R-:W-:Y:S01]  /*4560*/  @!UP1 ULEA UR15, UR14, UR7, 0xd ;  /* 0x000000070e0f9291 */ /* 0x000fe2000f8e68ff */
[----:B------:R-:W-:Y:S01]  /*4570*/  ISETP.NE.AND P0, PT, R28, 0x2, PT ;  /* 0x000000021c00780c */ /* 0x000fe20003f05270 */
[----:B------:R-:W-:Y:S01]  /*4580*/  @!UP1 UIADD3 UR10, UPT, UPT, UR10, 0x20, URZ ;  /* 0x000000200a0a9890 */ /* 0x000fe2000fffe0ff */
[----:B------:R-:W-:Y:S01]  /*4590*/  @!P4 R2UR UR8, R0 ;  /* 0x000000000008c2ca */ /* 0x000fe200000e0000 */
[----:B------:R-:W-:Y:S01]  /*45a0*/  IMAD.IADD R14, R10, 0x1, R86 ;  /* 0x000000010a0e7824 */ /* 0x000fe200078e0256 */
[----:B------:R-:W-:Y:S01]  /*45b0*/  SEL R0, RZ, 0x1, P0 ;  /* 0x00000001ff007807 */ /* 0x000fe20000000000 */
[----:B------:R-:W-:Y:S01]  /*45c0*/  IMAD.IADD R15, R11, 0x1, R87 ;  /* 0x000000010b0f7824 */ /* 0x000fe200078e0257 */
[----:B------:R-:W-:Y:S02]  /*45d0*/  SEL R28, R28, RZ, P0 ;  /* 0x000000ff1c1c7207 */ /* 0x000fe40000000000 */
[----:B------:R-:W-:Y:S01]  /*45e0*/  IMAD.U32 R8, RZ, RZ, UR9 ;  /* 0x00000009ff087e24 */ /* 0x000fe2000f8e00ff */
[----:B------:R-:W-:Y:S01]  /*45f0*/  UIADD3 UR9, UPT, UPT, UR13, 0x50, URZ ;  /* 0x000000500d097890 */ /* 0x000fe2000fffe0ff */
[----:B------:R-:W-:Y:S03]  /*4600*/  LOP3.LUT R27, R27, R0, RZ, 0x3c, !PT ;  /* 0x000000001b1b7212 */ /* 0x000fe600078e3cff */
[----:B------:R-:W-:Y:S02]  /*4610*/  @!P4 R2UR UR16, R8 ;  /* 0x000000000810c2ca */ /* 0x000fe400000e0000 */
[----:B------:R-:W-:Y:S01]  /*4620*/  IMAD.U32 R9, RZ, RZ, UR8 ;  /* 0x00000008ff097e24 */ /* 0x000fe2000f8e00ff */
[----:B------:R-:W-:Y:S01]  /*4630*/  @!UP1 UIADD3 UR8, UPT, UPT, UR15, 0x200, URZ ;  /* 0x000002000f089890 */ /* 0x000fe2000fffe0ff */
[----:B------:R-:W-:Y:S01]  /*4640*/  VOTEU.ALL UP1, P4 ;  /* 0x0000000000ff7886 */ /* 0x000fe20002020000 */
[----:B------:R-:W-:Y:S02]  /*4650*/  UPRMT UR15, UR37, 0x654, UR9 ;  /* 0x00000654250f7896 */ /* 0x000fe40008000009 */
[----:B------:R-:W-:Y:S11]  /*4660*/  @!P4 R2UR UR17, R9 ;  /* 0x000000000911c2ca */ /* 0x000ff600000e0000 */
[----:B------:R-:W-:Y:S02]  /*4670*/  @!UPT UIADD3 URZ, UPT, UPT, URZ, URZ, URZ ;  /* 0x000000fffffff290 */ /* 0x000fe4000fffe0ff */
[----:B------:R2:W-:Y:S01]  /*4680*/  @!UP1 UTMALDG.3D [UR8], [UR16], desc[UR18] ;  /* 0x00001208100095b4 */ /* 0x0005e20008011000 */
[----:B------:R2:W-:Y:S01]  /*4690*/  @!P4 SYNCS.ARRIVE.TRANS64.RED.A0TR RZ, [UR13+0x50], R25 ;  /* 0x00005019ffffc9a7 */ /* 0x0005e2000830040d */
[----:B------:R-:W-:Y:S04]  /*46a0*/  UIADD3 UR13, UPT, UPT, UR14, 0x1, URZ ;  /* 0x000000010e0d7890 */ /* 0x000fe8000fffe0ff */
[----:B------:R-:W-:Y:S04]  /*46b0*/  UISETP.NE.AND UP1, UPT, UR13, 0x3, UPT ;  /* 0x000000030d00788c */ /* 0x000fe8000bf25270 */
[----:B------:R-:W-:Y:S02]  /*46c0*/  USEL UR14, URZ, 0x1, UP1 ;  /* 0x00000001ff0e7887 */ /* 0x000fe40008800000 */
[----:B------:R-:W-:Y:S02]  /*46d0*/  USEL UR13, UR13, URZ, UP1 ;  /* 0x000000ff0d0d7287 */ /* 0x000fe40008800000 */
[----:B------:R-:W-:Y:S02]  /*46e0*/  UPLOP3.LUT UP1, UPT, UPT, UPT, UPT, 0x80, 0x8 ;  /* 0x000000000008789c */ /* 0x000fe40003f2f070 */
[----:B------:R-:W-:Y:S01]  /*46f0*/  LOP3.LUT R29, R29, UR14, RZ, 0x3c, !PT ;  /* 0x0000000e1d1d7c12 */ /* 0x000fe2000f8e3cff */
[----:B------:R-:W-:Y:S01]  /*4700*/  SYNCS.ARRIVE.TRANS64.RED.A1T0 RZ, [UR15], RZ ;  /* 0x000000ffffff79a7 */ /* 0x000fe2000810040f */
[----:B------:R-:W-:Y:S07]  /*4710*/  @P3 BRA `(.L_x_77) ;  /* 0xfffffff4001c3947 */ /* 0x000fee000383ffff */
[----:B------:R-:W-:Y:S01]  /*4720*/  UIADD3 UR7, UPT, UPT, UR7, 0x68, URZ ;  /* 0x0000006807077890 */ /* 0x000fe2000fffe0ff */
[----:B------:R-:W-:-:S03]  /*4730*/  SHF.L.U32 R2, R29, 0x1f, RZ ;  /* 0x0000001f1d027819 */ /* 0x000fc600000006ff */
[----:B------:R-:W-:-:S09]  /*4740*/  ULEA UR4, UR13, UR7, 0x3 ;  /* 0x000000070d047291 */ /* 0x000fd2000f8e18ff */
[----:B------:R-:W1:Y:S02]  /*4750*/  SYNCS.PHASECHK.TRANS64.TRYWAIT P0, [UR4], R2 ;  /* 0x00000002ff0075a7 */ /* 0x000e640008001104 */
[----:B-1----:R-:W-:Y:S05]  /*4760*/  @!P0 BRA `(.L_x_78) ;  /* 0x00000034007c8947 */ /* 0x002fea0003800000 */
.L_x_152:
        /* <DEDUP_REMOVED lines=9> */
.L_x_154:
[----:B------:R-:W-:-:S04]  /*4800*/  UIADD3 UR5, UPT, UPT, UR5, 0x1, URZ ;  /* 0x0000000105057890 */ /* 0x000fc8000fffe0ff */
[----:B------:R-:W-:-:S04]  /*4810*/  UISETP.NE.AND UP0, UPT, UR5, 0x3, UPT ;  /* 0x000000030500788c */ /* 0x000fc8000bf05270 */
[----:B------:R-:W-:Y:S02]  /*4820*/  USEL UR4, URZ, 0x1, UP0 ;  /* 0x00000001ff047887 */ /* 0x000fe40008000000 */
[----:B------:R-:W-:-:S04]  /*4830*/  USEL UR5, UR5, URZ, UP0 ;  /* 0x000000ff05057287 */ /* 0x000fc80008000000 */
[----:B------:R-:W-:Y:S01]  /*4840*/  ULEA UR5, UR5, UR7, 0x3 ;  /* 0x0000000705057291 */ /* 0x000fe2000f8e18ff */
[----:B-1----:R-:W-:-:S04]  /*4850*/  LOP3.LUT R2, R29, UR4, RZ, 0x3c, !PT ;  /* 0x000000041d027c12 */ /* 0x002fc8000f8e3cff */
[----:B------:R-:W-:Y:S01]  /*4860*/  SHF.L.U32 R2, R2, 0x1f, RZ ;  /* 0x0000001f02027819 */ /* 0x000fe200000006ff */
[----:B------:R-:W-:-:S07]  /*4870*/  IMAD.U32 R0, RZ, RZ, UR5 ;  /* 0x00000005ff007e24 */ /* 0x000fce000f8e00ff */
.L_x_80:
[----:B-1----:R1:W3:Y:S02]  /*4880*/  SYNCS.PHASECHK.TRANS64.TRYWAIT P0, [R0+URZ], R2 ;  /* 0x00000002000075a7 */ /* 0x0022e400080011ff */
[----:B---3--:R-:W-:Y:S05]  /*4890*/  @!P0 NANOSLEEP.SYNCS 0x989680 ;  /* 0x009896800000895d */ /* 0x008fea0003900000 */
[----:B------:R-:W3:Y:S02]  /*48a0*/  @!P0 SYNCS.PHASECHK.TRANS64 P0, [R0+URZ], R2 ;  /* 0x00000002000085a7 */ /* 0x000ee400080010ff */
[----:B--23--:R-:W-:Y:S05]  /*48b0*/  @P0 EXIT ;  /* 0x000000000000094d */ /* 0x00cfea0003800000 */
[----:B------:R-:W-:Y:S05]  /*48c0*/  BRA `(.L_x_80) ;  /* 0xfffffffc00ec7947 */ /* 0x000fea000383ffff */
.L_x_68:
[----:B------:R-:W-:-:S06]  /*48d0*/  UISETP.GE.AND UP1, UPT, UR8, 0x4, UPT ;  /* 0x000000040800788c */ /* 0x000fcc000bf26270 */
[----:B------:R-:W-:-:S13]  /*48e0*/  PLOP3.LUT P0, PT, PT, PT, UP1, 0x80, 0x8 ;  /* 0x000000000008781c */ /* 0x000fda0003f0f018 */
[----:B------:R-:W-:Y:S05]  /*48f0*/  @!P0 EXIT ;  /* 0x000000000000894d */ /* 0x000fea0003800000 */
[----:B------:R-:W-:Y:S01]  /*4900*/  BAR.SYNC.DEFER_BLOCKING 0x6, 0xa0 ;  /* 0x0182800000007b1d */ /* 0x000fe20000010000 */
[C---:B------:R-:W-:Y:S01]  /*4910*/  IMAD.SHL.U32 R2, R93.reuse, 0x20, RZ ;  /* 0x000000205d027824 */ /* 0x040fe200078e00ff */
[C---:B------:R-:W-:Y:S01]  /*4920*/  LOP3.LUT R94, R93.reuse, 0x2, RZ, 0xc0, !PT ;  /* 0x000000025d5e7812 */ /* 0x040fe200078ec0ff */
[C---:B------:R-:W-:Y:S01]  /*4930*/  IMAD.SHL.U32 R99, R93.reuse, 0x4, RZ ;  /* 0x000000045d637824 */ /* 0x040fe200078e00ff */
[C---:B------:R-:W-:Y:S01]  /*4940*/  LOP3.LUT R100, R93.reuse, 0x60, RZ, 0xc0, !PT ;  /* 0x000000605d647812 */ /* 0x040fe200078ec0ff */
[C---:B------:R-:W-:Y:S01]  /*4950*/  IMAD.U32 R46, R93.reuse, 0x10000, RZ ;  /* 0x000100005d2e7824 */ /* 0x040fe200078e00ff */
[----:B------:R-:W-:Y:S02]  /*4960*/  UMOV UR48, 0x400 ;  /* 0x0000040000307882 */ /* 0x000fe40000000000 */
[----:B------:R-:W1:Y:S01]  /*4970*/  LDC R91, c[0x0][0x370] ;  /* 0x0000dc00ff5b7b82 */ /* 0x000e620000000800 */
[----:B------:R-:W-:Y:S01]  /*4980*/  ULEA UR48, UR37, UR48, 0x18 ;  /* 0x0000003025307291 */ /* 0x000fe2000f8ec0ff */
[----:B------:R-:W-:Y:S01]  /*4990*/  LOP3.LUT R3, R2, 0xc0, RZ, 0xc0, !PT ;  /* 0x000000c002037812 */ /* 0x000fe200078ec0ff */
[----:B------:R-:W-:Y:S01]  /*49a0*/  IMAD.MOV.U32 R45, RZ, RZ, RZ ;  /* 0x000000ffff2d7224 */ /* 0x000fe200078e00ff */
[----:B------:R-:W-:Y:S01]  /*49b0*/  LOP3.LUT R93, R93, 0x4, RZ, 0xc0, !PT ;  /* 0x000000045d5d7812 */ /* 0x000fe200078ec0ff */
[----:B------:R-:W-:Y:S01]  /*49c0*/  UIADD3 UR52, UPT, UPT, UR48, 0x200, URZ ;  /* 0x0000020030347890 */ /* 0x000fe2000fffe0ff */
[----:B------:R-:W-:-:S02]  /*49d0*/  LOP3.LUT R99, R3, 0x18, R99, 0xf8, !PT ;  /* 0x0000001803637812 */ /* 0x000fc400078ef863 */
[----:B------:R-:W-:Y:S01]  /*49e0*/  CS2R R96, SRZ ;  /* 0x0000000000607805 */ /* 0x000fe2000001ff00 */
[----:B------:R-:W2:Y:S01]  /*49f0*/  LDC R42, c[0x0][0xb0c] ;  /* 0x0002c300ff2a7b82 */ /* 0x000ea20000000800 */
[----:B------:R-:W-:Y:S01]  /*4a00*/  LOP3.LUT R46, R46, 0x600000, RZ, 0xc0, !PT ;  /* 0x006000002e2e7812 */ /* 0x000fe200078ec0ff */
[----:B------:R-:W-:Y:S01]  /*4a10*/  IMAD.MOV.U32 R103, RZ, RZ, RZ ;  /* 0x000000ffff677224 */ /* 0x000fe200078e00ff */
[----:B------:R-:W-:Y:S01]  /*4a20*/  IADD3 R98, PT, PT, -R93, 0x2, RZ ;  /* 0x000000025d627810 */ /* 0x000fe20007ffe1ff */
[----:B------:R-:W-:Y:S01]  /*4a30*/  IMAD.MOV R94, RZ, RZ, -R94 ;  /* 0x000000ffff5e7224 */ /* 0x000fe200078e0a5e */
[----:B------:R-:W-:Y:S01]  /*4a40*/  LOP3.LUT R99, R99, 0xf20, R2, 0xf8, !PT ;  /* 0x00000f2063637812 */ /* 0x000fe200078ef802 */
[----:B------:R-:W-:Y:S01]  /*4a50*/  IMAD.MOV R93, RZ, RZ, -R93 ;  /* 0x000000ffff5d7224 */ /* 0x000fe200078e0a5d */
[----:B------:R-:W4:Y:S01]  /*4a60*/  LDCU.64 UR54, c[0x0][0x348] ;  /* 0x00006900ff3677ac */ /* 0x000f220008000a00 */
[----:B------:R-:W1:Y:S01]  /*4a70*/  LDC R89, c[0x0][0xb20] ;  /* 0x0002c800ff597b82 */ /* 0x000e620000000800 */
[----:B------:R-:W3:Y:S01]  /*4a80*/  LDS R0, [UR48+0x140] ;  /* 0x00014030ff007984 */ /* 0x000ee20008000800 */
[----:B------:R-:W-:Y:S01]  /*4a90*/  IMAD.SHL.U32 R98, R98, 0x10, RZ ;  /* 0x0000001062627824 */ /* 0x000fe200078e00ff */
[----:B------:R-:W-:Y:S01]  /*4aa0*/  LEA R99, R99, UR52, 0x1 ;  /* 0x0000003463637c11 */ /* 0x000fe2000f8e08ff */
[----:B------:R-:W-:Y:S01]  /*4ab0*/  UMOV UR51, 0x1 ;  /* 0x0000000100337882 */ /* 0x000fe20000000000 */
[----:B------:R-:W-:Y:S01]  /*4ac0*/  UMOV UR56, URZ ;  /* 0x000000ff00387c82 */ /* 0x000fe20008000000 */
[----:B------:R-:W1:Y:S02]  /*4ad0*/  LDCU.64 UR38, c[0x0][0x888] ;  /* 0x00011100ff2677ac */ /* 0x000e640008000a00 */
[----:B------:R-:W1:Y:S01]  /*4ae0*/  LDC R41, c[0x0][0xb30] ;  /* 0x0002cc00ff297b82 */ /* 0x000e620000000800 */
[----:B------:R-:W1:Y:S01]  /*4af0*/  LDCU.64 UR44, c[0x0][0x890] ;  /* 0x00011200ff2c77ac */ /* 0x000e620008000a00 */
[----:B------:R-:W-:Y:S01]  /*4b00*/  UMOV UR50, URZ ;  /* 0x000000ff00327c82 */ /* 0x000fe20008000000 */
[----:B------:R-:W-:-:S05]  /*4b10*/  UMOV UR49, URZ ;  /* 0x000000ff00317c82 */ /* 0x000fca0008000000 */
[----:B------:R-:W1:Y:S08]  /*4b20*/  LDC.64 R84, c[0x0][0xb10] ;  /* 0x0002c400ff547b82 */ /* 0x000e700000000a00 */
[----:B------:R-:W1:Y:S08]  /*4b30*/  LDC.64 R38, c[0x0][0xb18] ;  /* 0x0002c600ff267b82 */ /* 0x000e700000000a00 */
[----:B------:R-:W1:Y:S08]  /*4b40*/  LDC.64 R36, c[0x0][0xb28] ;  /* 0x0002ca00ff247b82 */ /* 0x000e700000000a00 */
[----:B------:R-:W1:Y:S01]  /*4b50*/  LDC.64 R82, c[0x0][0x8b0] ;  /* 0x00022c00ff527b82 */ /* 0x000e620000000a00 */
[----:B---3--:R-:W-:-:S07]  /*4b60*/  IMAD.IADD R46, R0, 0x1, R46 ;  /* 0x00000001002e7824 */ /* 0x008fce00078e022e */
[----:B------:R-:W3:Y:S08]  /*4b70*/  LDC.64 R80, c[0x0][0x8a8] ;  /* 0x00022a00ff507b82 */ /* 0x000ef00000000a00 */
[----:B--2-4-:R-:W1:Y:S02]  /*4b80*/  LDC R90, c[0x0][0x374] ;  /* 0x0000dd00ff5a7b82 */ /* 0x014e640000000800 */
.L_x_111:
[C---:B------:R-:W-:Y:S02]  /*4b90*/  LEA R0, R103.reuse, UR48, 0x3 ;  /* 0x0000003067007c11 */ /* 0x040fe4000f8e18ff */
[----:B------:R-:W-:Y:S02]  /*4ba0*/  SHF.L.U32 R2, R96, 0x1f, RZ ;  /* 0x0000001f60027819 */ /* 0x000fe400000006ff */
[----:B------:R-:W-:Y:S02]  /*4bb0*/  LEA R16, R103, UR48, 0x4 ;  /* 0x0000003067107c11 */ /* 0x000fe4000f8e20ff */
[----:B------:R-:W2:Y:S02]  /*4bc0*/  SYNCS.PHASECHK.TRANS64.TRYWAIT P0, [R0+URZ+0x90], R2 ;  /* 0x00009002000075a7 */ /* 0x000ea400080011ff */
[----:B--2---:R-:W-:Y:S05]  /*4bd0*/  @!P0 BRA `(.L_x_81) ;  /* 0x0000003000908947 */ /* 0x004fea0003800000 */
.L_x_155:
[----:B------:R-:W4:Y:S01]  /*4be0*/  LDC.64 R10, c[0x0][0xb10] ;  /* 0x0002c400ff0a7b82 */ /* 0x000f220000000a00 */
[----:B------:R-:W3:Y:S01]  /*4bf0*/  LDS.128 R16, [R16+0x120] ;  /* 0x0001200010107984 */ /* 0x000ee20000000c00 */
[----:B-1----:R-:W-:Y:S01]  /*4c00*/  ISETP.NE.AND P1, PT, R41, 0x1, PT ;  /* 0x000000012900780c */ /* 0x002fe20003f25270 */
[----:B--2---:R-:W-:Y:S01]  /*4c10*/  VIADD R0, R0, 0xa0 ;  /* 0x000000a000007836 */ /* 0x004fe20000000000 */
[----:B------:R-:W-:Y:S04]  /*4c20*/  ISETP.GE.AND P0, PT, R40, 0x1, PT ;  /* 0x000000012800780c */ /* 0x000fe80003f06270 */
[----:B------:R-:W1:Y:S01]  /*4c30*/  LDC.64 R8, c[0x0][0xb18] ;  /* 0x0002c600ff087b82 */ /* 0x000e620000000a00 */
[----:B------:R-:W-:Y:S01]  /*4c40*/  PRMT R0, RZ, 0x654, R0 ;  /* 0x00000654ff007816 */ /* 0x000fe20000000000 */
[----:B------:R-:W-:Y:S01]  /*4c50*/  @!PT LDS RZ, [RZ] ;  /* 0x00000000fffff984 */ /* 0x000fe20000000800 */
[----:B------:R-:W-:Y:S01]  /*4c60*/  @!PT LDS RZ, [RZ] ;  /* 0x00000000fffff984 */ /* 0x000fe20000000800 */
[----:B------:R-:W-:Y:S01]  /*4c70*/  @!PT LDS RZ, [RZ] ;  /* 0x00000000fffff984 */ /* 0x000fe20000000800 */
[----:B------:R-:W-:Y:S01]  /*4c80*/  @!PT LDS RZ, [RZ] ;  /* 0x00000000fffff984 */ /* 0x000fe20000000800 */
[----:B------:R2:W-:Y:S06]  /*4c90*/  MEMBAR.ALL.CTA ;  /* 0x0000000000007992 */ /* 0x0005ec0000008000 */
[----:B--2---:R-:W2:Y:S01]  /*4ca0*/  FENCE.VIEW.ASYNC.S ;  /* 0x00000000000073c6 */ /* 0x004ea20000000000 */
[----:B------:R-:W1:Y:S08]  /*4cb0*/  @!P1 LDC R12, c[0x0][0xb20] ;  /* 0x0002c800ff0c9b82 */ /* 0x000e700000000800 */
[----:B------:R-:W1:Y:S01]  /*4cc0*/  @!P1 LDC R7, c[0x0][0xb0c] ;  /* 0x0002c300ff079b82 */ /* 0x000e620000000800 */
[----:B--2---:R2:W-:Y:S01]  /*4cd0*/  SYNCS.ARRIVE.TRANS64.RED.A1T0 RZ, [R0+URZ], RZ ;  /* 0x000000ff00ff79a7 */ /* 0x0045e200081004ff */
[----:B---3--:R-:W-:Y:S04]  /*4ce0*/  LOP3.LUT P4, RZ, R18, 0x1, RZ, 0xc0, !PT ;  /* 0x0000000112ff7812 */ /* 0x008fe8000788c0ff */
[----:B------:R-:W-:Y:S09]  /*4cf0*/  P2R R101, PR, RZ, 0x10 ;  /* 0x00000010ff657803 */ /* 0x000ff20000000000 */
[----:B------:R-:W-:Y:S02]  /*4d00*/  @P4 MOV R44, R16 ;  /* 0x00000010002c4202 */ /* 0x000fe40000000f00 */
[----:B------:R-:W-:Y:S01]  /*4d10*/  @P4 LOP3.LUT R43, R17, 0xffff, RZ, 0xc0, !PT ;  /* 0x0000ffff112b4812 */ /* 0x000fe200078ec0ff */
[----:B--2-4-:R-:W-:Y:S06]  /*4d20*/  @!P0 BRA `(.L_x_82) ;  /* 0x0000000000a48947 */ /* 0x014fec0003800000 */
[----:B------:R-:W-:Y:S01]  /*4d30*/  IMAD.HI.U32 R0, R90, R39, RZ ;  /* 0x000000275a007227 */ /* 0x000fe200078e00ff */
[----:B------:R-:W-:Y:S02]  /*4d40*/  ISETP.NE.AND P0, PT, R38, 0x1, PT ;  /* 0x000000012600780c */ /* 0x000fe40003f05270 */
[----:B------:R-:W-:Y:S01]  /*4d50*/  ISETP.NE.AND P2, PT, R40, 0x1, PT ;  /* 0x000000012800780c */ /* 0x000fe20003f45270 */
[----:B------:R-:W-:Y:S01]  /*4d60*/  IMAD.HI.U32 R4, R91, R84, RZ ;  /* 0x000000545b047227 */ /* 0x000fe200078e00ff */
[----:B------:R-:W-:Y:S02]  /*4d70*/  SHF.R.U32.HI R0, RZ, R89, R0 ;  /* 0x00000059ff007219 */ /* 0x000fe40000011600 */
[----:B------:R-:W-:Y:S01]  /*4d80*/  ISETP.NE.AND P3, PT, R42, 0x1, PT ;  /* 0x000000012a00780c */ /* 0x000fe20003f65270 */
[----:B------:R-:W-:Y:S01]  /*4d90*/  IMAD.HI.U32 R6, R43, R39, RZ ;  /* 0x000000272b067227 */ /* 0x000fe200078e00ff */
[-C--:B------:R-:W-:Y:S02]  /*4da0*/  SHF.R.U32.HI R4, RZ, R85.reuse, R4 ;  /* 0x00000055ff047219 */ /* 0x080fe40000011604 */
[----:B------:R-:W-:Y:S01]  /*4db0*/  SEL R0, R90, R0, !P0 ;  /* 0x000000005a007207 */ /* 0x000fe20004000000 */
[----:B------:R-:W-:Y:S01]  /*4dc0*/  IMAD.HI.U32 R5, R44, R84, RZ ;  /* 0x000000542c057227 */ /* 0x000fe200078e00ff */
[----:B------:R-:W-:Y:S03]  /*4dd0*/  SEL R4, R91, R4, !P3 ;  /* 0x000000045b047207 */ /* 0x000fe60005800000 */
[-C--:B------:R-:W-:Y:S01]  /*4de0*/  IMAD.HI.U32 R3, R0, R36.reuse, RZ ;  /* 0x0000002400037227 */ /* 0x080fe200078e00ff */
[----:B------:R-:W-:Y:S03]  /*4df0*/  SHF.R.U32.HI R5, RZ, R85, R5 ;  /* 0x00000055ff057219 */ /* 0x000fe60000011605 */
[----:B------:R-:W-:Y:S01]  /*4e00*/  IMAD.HI.U32 R2, R4, R36, RZ ;  /* 0x0000002404027227 */ /* 0x000fe200078e00ff */
[----:B------:R-:W-:Y:S02]  /*4e10*/  @P2 SHF.R.U32.HI R0, RZ, R37, R3 ;  /* 0x00000025ff002219 */ /* 0x000fe40000011603 */
[----:B------:R-:W-:Y:S02]  /*4e20*/  SHF.R.U32.HI R3, RZ, R89, R6 ;  /* 0x00000059ff037219 */ /* 0x000fe40000011606 */
[----:B------:R-:W-:Y:S01]  /*4e30*/  @P2 SHF.R.U32.HI R4, RZ, R37, R2 ;  /* 0x00000025ff042219 */ /* 0x000fe20000011602 */
[----:B------:R-:W-:Y:S01]  /*4e40*/  IMAD R0, R40, R0, RZ ;  /* 0x0000000028007224 */ /* 0x000fe200078e02ff */
[----:B------:R-:W-:Y:S02]  /*4e50*/  SEL R3, R43, R3, !P0 ;  /* 0x000000032b037207 */ /* 0x000fe40004000000 */
[----:B------:R-:W-:Y:S01]  /*4e60*/  SEL R2, R44, R5, !P3 ;  /* 0x000000052c027207 */ /* 0x000fe20005800000 */
[----:B------:R-:W-:Y:S01]  /*4e70*/  IMAD R5, R40, R4, RZ ;  /* 0x0000000428057224 */ /* 0x000fe200078e02ff */
[C---:B------:R-:W-:Y:S01]  /*4e80*/  ISETP.GE.AND P0, PT, R3.reuse, R0, PT ;  /* 0x000000000300720c */ /* 0x040fe20003f06270 */
[C---:B------:R-:W-:Y:S03]  /*4e90*/  IMAD.HI.U32 R0, R3.reuse, R36, RZ ;  /* 0x0000002403007227 */ /* 0x040fe600078e00ff */
[C---:B------:R-:W-:Y:S02]  /*4ea0*/  ISETP.GE.OR P0, PT, R2.reuse, R5, P0 ;  /* 0x000000050200720c */ /* 0x040fe40000706670 */
[----:B------:R-:W-:Y:S04]  /*4eb0*/  SHF.R.U32.HI R0, RZ, R37, R0 ;  /* 0x00000025ff007219 */ /* 0x000fe80000011600 */
[C---:B------:R-:W-:Y:S05]  /*4ec0*/  SEL R6, R3.reuse, R0, !P2 ;  /* 0x0000000003067207 */ /* 0x040fea0005000000 */
        /* <DEDUP_REMOVED lines=14> */
[----:B------:R-:W-:Y:S07]  /*4fb0*/  IMAD R43, R3, R38, R43 ;  /* 0x00000026032b7224 */ /* 0x000fee00078e022b */
.L_x_82:
[----:B-1----:R-:W-:Y:S01]  /*4fc0*/  @!P1 ISETP.NE.AND P0, PT, R8, 0x1, PT ;  /* 0x000000010800980c */ /* 0x002fe20003f05270 */
[----:B------:R-:W-:Y:S01]  /*4fd0*/  @!P1 IMAD.HI.U32 R0, R44, R10, RZ ;  /* 0x0000000a2c009227 */ /* 0x000fe200078e00ff */
[----:B------:R-:W-:Y:S01]  /*4fe0*/  @!P1 ISETP.NE.AND P2, PT, R7, 0x1, PT ;  /* 0x000000010700980c */ /* 0x000fe20003f45270 */
[----:B------:R-:W-:Y:S01]  /*4ff0*/  ULOP3.LUT UP0, URZ, UR52, 0x1b0, URZ, 0xc0, !UPT ;  /* 0x000001b034ff7892 */ /* 0x000fe2000f80c0ff */
[----:B------:R-:W-:Y:S01]  /*5000*/  R2UR UR42, R15 ;  /* 0x000000000f2a72ca */ /* 0x000fe200000e0000 */
[----:B------:R-:W-:Y:S01]  /*5010*/  @!P1 IMAD.HI.U32 R2, R43, R9, RZ ;  /* 0x000000092b029227 */ /* 0x000fe200078e00ff */
[----:B------:R-:W-:Y:S02]  /*5020*/  @!P1 SHF.R.U32.HI R0, RZ, R11, R0 ;  /* 0x0000000bff009219 */ /* 0x000fe40000011600 */
[----:B------:R-:W-:Y:S01]  /*5030*/  R2UR UR41, R14 ;  /* 0x000000000e2972ca */ /* 0x000fe200000e0000 */
[----:B------:R-:W-:Y:S01]  /*5040*/  VIADD R103, R103, 0x1 ;  /* 0x0000000167677836 */ /* 0x000fe20000000000 */
[----:B------:R-:W-:Y:S02]  /*5050*/  @!P1 SHF.R.U32.HI R2, RZ, R12, R2 ;  /* 0x0000000cff029219 */ /* 0x000fe40000011602 */
[----:B------:R-:W-:Y:S02]  /*5060*/  @!P1 SEL R3, R44, R0, !P2 ;  /* 0x000000002c039207 */ /* 0x000fe40005000000 */
[----:B------:R-:W-:Y:S02]  /*5070*/  @!P1 SEL R2, R43, R2, !P0 ;  /* 0x000000022b029207 */ /* 0x000fe40004000000 */
[----:B------:R-:W-:Y:S01]  /*5080*/  @P4 SHF.R.U32.HI R95, RZ, 0x10, R17 ;  /* 0x00000010ff5f4819 */ /* 0x000fe20000011611 */
[----:B------:R-:W-:Y:S02]  /*5090*/  USHF.L.U32 UR42, UR42, 0x7, URZ ;  /* 0x000000072a2a7899 */ /* 0x000fe400080006ff */
[----:B------:R-:W-:Y:S02]  /*50a0*/  @!P1 IMAD.IADD R0, R2, 0x1, -R3 ;  /* 0x0000000102009824 */ /* 0x000fe400078e0a03 */
[----:B------:R-:W-:Y:S01]  /*50b0*/  @!P1 IMAD.IADD R2, R3, 0x1, -R2 ;  /* 0x0000000103029824 */ /* 0x000fe200078e0a02 */
[----:B------:R-:W-:Y:S01]  /*50c0*/  USHF.L.U32 UR41, UR41, 0x6, URZ ;  /* 0x0000000629297899 */ /* 0x000fe200080006ff */
[----:B------:R-:W-:Y:S02]  /*50d0*/  @!P1 IMAD R44, R0, R7, R44 ;  /* 0x00000007002c9224 */ /* 0x000fe400078e022c */
[----:B------:R-:W-:Y:S01]  /*50e0*/  @!P1 IMAD R43, R2, R8, R43 ;  /* 0x00000008022b9224 */ /* 0x000fe200078e022b */
[----:B------:R-:W-:Y:S08]  /*50f0*/  BRA.U !UP0, `(.L_x_83) ;  /* 0x00000001087c7547 */ /* 0x000ff0000b800000 */
[----:B------:R-:W1:Y:S01]  /*5100*/  LDCU.64 UR8, c[0x4][0x80] ;  /* 0x01001000ff0877ac */ /* 0x000e620008000a00 */
[----:B------:R-:W-:Y:S01]  /*5110*/  MOV R2, 0x0 ;  /* 0x0000000000027802 */ /* 0x000fe20000000f00 */
[----:B------:R-:W-:Y:S02]  /*5120*/  HFMA2 R12, -RZ, RZ, 0, 5.9604644775390625e-08 ;  /* 0x00000001ff0c7431 */ /* 0x000fe400000001ff */
[----:B------:R-:W-:Y:S01]  /*5130*/  IMAD.MOV.U32 R8, RZ, RZ, 0x70 ;  /* 0x00000070ff087424 */ /* 0x000fe200078e00ff */
[----:B------:R2:W3:Y:S01]  /*5140*/  LDC.64 R14, c[0x4][R2] ;  /* 0x01000000020e7b82 */ /* 0x0004e20000000a00 */
[----:B------:R-:W4:Y:S01]  /*5150*/  LDCU.64 UR6, c[0x4][0x88] ;  /* 0x01001100ff0677ac */ /* 0x000f220008000a00 */
[----:B------:R-:W-:Y:S01]  /*5160*/  IMAD.MOV.U32 R13, RZ, RZ, RZ ;  /* 0x000000ffff0d7224 */ /* 0x000fe200078e00ff */
[----:B------:R-:W2:Y:S01]  /*5170*/  LDCU.64 UR4, c[0x4][0x8] ;  /* 0x01000100ff0477ac */ /* 0x000ea20008000a00 */
[----:B-1----:R-:W-:Y:S01]  /*5180*/  MOV R5, UR9 ;  /* 0x0000000900057c02 */ /* 0x002fe20008000f00 */
[----:B------:R-:W-:Y:S01]  /*5190*/  IMAD.U32 R4, RZ, RZ, UR8 ;  /* 0x00000008ff047e24 */ /* 0x000fe2000f8e00ff */
[----:B----4-:R-:W-:Y:S01]  /*51a0*/  MOV R7, UR7 ;  /* 0x0000000700077c02 */ /* 0x010fe20008000f00 */
[----:B------:R-:W-:Y:S01]  /*51b0*/  IMAD.U32 R6, RZ, RZ, UR6 ;  /* 0x00000006ff067e24 */ /* 0x000fe2000f8e00ff */
[----:B--2---:R-:W-:Y:S01]  /*51c0*/  MOV R11, UR5 ;  /* 0x00000005000b7c02 */ /* 0x004fe20008000f00 */
[----:B------:R-:W-:Y:S02]  /*51d0*/  IMAD.U32 R10, RZ, RZ, UR4 ;  /* 0x00000004ff0a7e24 */ /* 0x000fe4000f8e00ff */
[----:B------:R-:W-:Y:S07]  /*51e0*/  LEPC R20, `(.L_x_84) ;  /* 0x000000001014794e */ /* 0x000fee0000000000 */
[----:B---3-5:R-:W-:Y:S05]  /*51f0*/  CALL.ABS.NOINC R14 ;  /* 0x000000000e007343 */ /* 0x028fea0003c00000 */
.L_x_84:
[----:B------:R-:W1:Y:S01]  /*5200*/  LDCU.64 UR8, c[0x4][0x80] ;  /* 0x01001000ff0877ac */ /* 0x000e620008000a00 */
[----:B------:R-:W2:Y:S01]  /*5210*/  LDC.64 R2, c[0x4][R2] ;  /* 0x0100000002027b82 */ /* 0x000ea20000000a00 */
[----:B------:R-:W-:Y:S02]  /*5220*/  HFMA2 R12, -RZ, RZ, 0, 5.9604644775390625e-08 ;  /* 0x00000001ff0c7431 */ /* 0x000fe400000001ff */
[----:B------:R-:W-:Y:S02]  /*5230*/  IMAD.MOV.U32 R8, RZ, RZ, 0x70 ;  /* 0x00000070ff087424 */ /* 0x000fe400078e00ff */
[----:B------:R-:W-:Y:S01]  /*5240*/  IMAD.MOV.U32 R13, RZ, RZ, RZ ;  /* 0x000000ffff0d7224 */ /* 0x000fe200078e00ff */
[----:B------:R-:W3:Y:S01]  /*5250*/  LDCU.64 UR6, c[0x4][0x88] ;  /* 0x01001100ff0677ac */ /* 0x000ee20008000a00 */
[----:B------:R-:W4:Y:S01]  /*5260*/  LDCU.64 UR4, c[0x4][0x8] ;  /* 0x01000100ff0477ac */ /* 0x000f220008000a00 */
[----:B-1----:R-:W-:Y:S02]  /*5270*/  MOV R4, UR8 ;  /* 0x0000000800047c02 */ /* 0x002fe40008000f00 */
[----:B------:R-:W-:Y:S02]  /*5280*/  MOV R5, UR9 ;  /* 0x0000000900057c02 */ /* 0x000fe40008000f00 */
[----:B---3--:R-:W-:Y:S01]  /*5290*/  MOV R7, UR7 ;  /* 0x0000000700077c02 */ /* 0x008fe20008000f00 */
[----:B------:R-:W-:Y:S01]  /*52a0*/  IMAD.U32 R6, RZ, RZ, UR6 ;  /* 0x00000006ff067e24 */ /* 0x000fe2000f8e00ff */
[----:B----4-:R-:W-:Y:S01]  /*52b0*/  MOV R11, UR5 ;  /* 0x00000005000b7c02 */ /* 0x010fe20008000f00 */
[----:B------:R-:W-:Y:S02]  /*52c0*/  IMAD.U32 R10, RZ, RZ, UR4 ;  /* 0x00000004ff0a7e24 */ /* 0x000fe4000f8e00ff */
[----:B------:R-:W-:Y:S07]  /*52d0*/  LEPC R20, `(.L_x_83) ;  /* 0x000000001014794e */ /* 0x000fee0000000000 */
[----:B--2---:R-:W-:Y:S05]  /*52e0*/  CALL.ABS.NOINC R2 ;  /* 0x0000000002007343 */ /* 0x004fea0003c00000 */
.L_x_83:
[----:B------:R-:W-:Y:S01]  /*52f0*/  ISETP.NE.U32.AND P4, PT, R82, RZ, PT ;  /* 0x000000ff5200720c */ /* 0x000fe20003f85070 */
[----:B------:R-:W-:Y:S01]  /*5300*/  UISETP.NE.AND UP2, UPT, UR53, URZ, UPT ;  /* 0x000000ff3500728c */ /* 0x000fe2000bf45270 */
[----:B------:R-:W-:Y:S01]  /*5310*/  ISETP.NE.U32.AND P2, PT, RZ, UR38, PT ;  /* 0x00000026ff007c0c */ /* 0x000fe2000bf45070 */
[----:B------:R-:W-:Y:S01]  /*5320*/  UISETP.NE.U32.AND UP1, UPT, UR44, URZ, UPT ;  /* 0x000000ff2c00728c */ /* 0x000fe2000bf25070 */
[----:B------:R-:W-:Y:S01]  /*5330*/  ISETP.NE.AND.EX P4, PT, R83, RZ, PT, P4 ;  /* 0x000000ff5300720c */ /* 0x000fe20003f85340 */
[----:B------:R-:W-:Y:S01]  /*5340*/  UPLOP3.LUT UP0, UPT, UPT, UPT, UPT, 0x40, 0x4 ;  /* 0x000000000004789c */ /* 0x000fe20003f0e870 */
[----:B------:R-:W-:Y:S01]  /*5350*/  ISETP.NE.AND.EX P2, PT, RZ, UR39, PT, P2 ;  /* 0x00000027ff007c0c */ /* 0x000fe2000bf45320 */
[----:B------:R-:W-:Y:S01]  /*5360*/  UISETP.NE.AND.EX UP1, UPT, UR45, URZ, UPT, UP1 ;  /* 0x000000ff2d00728c */ /* 0x000fe2000bf25310 */
[----:B------:R-:W-:Y:S04]  /*5370*/  PLOP3.LUT P1, PT, PT, PT, UP2, 0x80, 0x8 ;  /* 0x000000000008781c */ /* 0x000fe80003f2f028 */
[----:B------:R-:W-:Y:S06]  /*5380*/  @UP2 UPLOP3.LUT UP0, UPT, UPT, UPT, UP1, 0x80, 0x8 ;  /* 0x000000000008289c */ /* 0x000fec0003f0f010 */
[----:B------:R-:W-:Y:S01]  /*5390*/  PLOP3.LUT P0, PT, PT, PT, UP0, 0x80, 0x8 ;  /* 0x000000000008781c */ /* 0x000fe20003f0f008 */
[----:B------:R-:W-:Y:S01]  /*53a0*/  @!UPT UIADD3 URZ, UPT, UPT, URZ, URZ, URZ ;  /* 0x000000fffffff290 */ /* 0x000fe2000fffe0ff */
[----:B------:R-:W-:Y:S11]  /*53b0*/  BRA.U !UP1, `(.L_x_85) ;  /* 0x0000000109387547 */ /* 0x000ff6000b800000 */
[----:B------:R-:W-:Y:S01]  /*53c0*/  UISETP.NE.U32.AND UP0, UPT, UR38, URZ, UPT ;  /* 0x000000ff2600728c */ /* 0x000fe2000bf05070 */
[----:B------:R-:W-:Y:S02]  /*53d0*/  HFMA2 R0, -RZ, RZ, 0, 5.9604644775390625e-08 ;  /* 0x00000001ff007431 */ /* 0x000fe400000001ff */
[----:B------:R-:W-:Y:S01]  /*53e0*/  IMAD.MOV.U32 R88, RZ, RZ, 0x1 ;  /* 0x00000001ff587424 */ /* 0x000fe200078e00ff */
[----:B------:R-:W-:Y:S06]  /*53f0*/  UISETP.NE.AND.EX UP0, UPT, UR39, URZ, UPT, UP0 ;  /* 0x000000ff2700728c */ /* 0x000fec000bf05300 */
[----:B------:R-:W-:Y:S05]  /*5400*/  PLOP3.LUT P3, PT, PT, PT, UP0, 0x80, 0x8 ;  /* 0x000000000008781c */ /* 0x000fea0003f6f008 */
[----:B------:R-:W1:Y:S01]  /*5410*/  @UP0 LDCU.64 UR6, c[0x0][0x888] ;  /* 0x00011100ff0607ac */ /* 0x000e620008000a00 */
[----:B------:R-:W-:Y:S07]  /*5420*/  @UP0 UIMAD UR4, UR36, UR44, URZ ;  /* 0x0000002c240402a4 */ /* 0x000fee000f8e02ff */
[----:B------:R-:W-:Y:S01]  /*5430*/  @!P3 PRMT R88, R0, 0x7610, R88 ;  /* 0x000076100058b816 */ /* 0x000fe20000000058 */
[----:B-1----:R-:W-:Y:S03]  /*5440*/  @UP0 UIMAD.WIDE UR6, UR4, 0x4, UR6 ;  /* 0x00000004040608a5 */ /* 0x002fe6000f8e0206 */
[----:B------:R-:W1:Y:S03]  /*5450*/  @!UP0 LDCU UR4, c[0x0][0x880] ;  /* 0x00011000ff0487ac */ /* 0x000e660008000800 */
[----:B------:R-:W-:Y:S01]  /*5460*/  IMAD.U32 R2, RZ, RZ, UR6 ;  /* 0x00000006ff027e24 */ /* 0x000fe2000f8e00ff */
[----:B------:R-:W-:Y:S05]  /*5470*/  MOV R3, UR7 ;  /* 0x0000000700037c02 */ /* 0x000fea0008000f00 */
[----:B-----5:R2:W5:Y:S02]  /*5480*/  @P3 LDG.E R49, desc[UR46][R2.64] ;  /* 0x0000002e02313981 */ /* 0x020564000c1e1900 */
[----:B-12---:R-:W-:Y:S02]  /*5490*/  @!P3 IMAD.U32 R49, RZ, RZ, UR4 ;  /* 0x00000004ff31be24 */ /* 0x006fe4000f8e00ff */
.L_x_85:
[----:B------:R-:W-:Y:S05]  /*54a0*/  @!P4 BRA `(.L_x_86) ;  /* 0x000000000020c947 */ /* 0x000fea0003800000 */
[----:B------:R-:W-:Y:S04]  /*54b0*/  ISETP.NE.U32.AND P3, PT, R80, RZ, PT ;  /* 0x000000ff5000720c */ /* 0x000fe80003f65070 */
[----:B------:R-:W-:Y:S11]  /*54c0*/  ISETP.NE.AND.EX P3, PT, R81, RZ, PT, P3 ;  /* 0x000000ff5100720c */ /* 0x000ff60003f65330 */
[----:B------:R-:W-:Y:S02]  /*54d0*/  @!UPT UIADD3 URZ, UPT, UPT, URZ, URZ, URZ ;  /* 0x000000fffffff290 */ /* 0x000fe4000fffe0ff */
[----:B------:R-:W1:Y:S01]  /*54e0*/  @P3 LDC.64 R2, c[0x0][0x8a8] ;  /* 0x00022a00ff023b82 */ /* 0x000e620000000a00 */
[----:B------:R-:W-:Y:S04]  /*54f0*/  @P3 IMAD R0, R82, UR36, RZ ;  /* 0x0000002452003c24 */ /* 0x000fe8000f8e02ff */
[----:B-1----:R-:W-:Y:S05]  /*5500*/  @P3 IMAD.WIDE R2, R0, 0x4, R2 ;  /* 0x0000000400023825 */ /* 0x002fea00078e0202 */
[----:B-----5:R1:W5:Y:S02]  /*5510*/  @P3 LDG.E R47, desc[UR46][R2.64] ;  /* 0x0000002e022f3981 */ /* 0x020364000c1e1900 */
[----:B-1----:R-:W2:Y:S02]  /*5520*/  @!P3 LDC R47, c[0x0][0x8a0] ;  /* 0x00022800ff2fbb82 */ /* 0x002ea40000000800 */
.L_x_86:
[----:B-----5:R-:W-:Y:S01]  /*5530*/  FSETP.NEU.AND P3, PT, R49, RZ, PT ;  /* 0x000000ff3100720b */ /* 0x020fe20003f6d000 */
[----:B------:R-:W-:Y:S01]  /*5540*/  ULOP3.LUT UR4, UR51, 0x1, URZ, 0x3c, !UPT ;  /* 0x0000000133047892 */ /* 0x000fe2000f8e3cff */
[----:B------:R-:W-:Y:S01]  /*5550*/  SEL R4, RZ, 0xffffffff, P2 ;  /* 0xffffffffff047807 */ /* 0x000fe20001000000 */
[----:B------:R-:W-:Y:S01]  /*5560*/  IMAD.U32 R72, RZ, RZ, UR56 ;  /* 0x00000038ff487e24 */ /* 0x000fe2000f8e00ff */
[----:B------:R-:W-:Y:S01]  /*5570*/  @P1 LOP3.LUT P2, RZ, R88, 0xff, RZ, 0xc0, !PT ;  /* 0x000000ff58ff1812 */ /* 0x000fe2000784c0ff */
[----:B------:R-:W-:Y:S01]  /*5580*/  IMAD.SHL.U32 R106, R94, 0x10, RZ ;  /* 0x000000105e6a7824 */ /* 0x000fe200078e00ff */
[----:B------:R-:W-:Y:S01]  /*5590*/  @P1 SEL R0, RZ, 0xffffffff, P3 ;  /* 0xffffffffff001807 */ /* 0x000fe20001800000 */
[----:B------:R-:W-:Y:S01]  /*55a0*/  IMAD.U32 R107, RZ, RZ, UR4 ;  /* 0x00000004ff6b7e24 */ /* 0x000fe2000f8e00ff */
[----:B------:R-:W-:Y:S01]  /*55b0*/  LEA R73, R45, UR48, 0x3 ;  /* 0x000000302d497c11 */ /* 0x000fe2000f8e18ff */
[----:B------:R-:W-:Y:S01]  /*55c0*/  IMAD.SHL.U32 R72, R72, 0x2000, RZ ;  /* 0x0000200048487824 */ /* 0x000fe200078e00ff */
[----:B------:R-:W-:Y:S01]  /*55d0*/  @P0 SEL R0, R4, R0, !P2 ;  /* 0x0000000004000207 */ /* 0x000fe20005000000 */
[----:B------:R-:W-:Y:S01]  /*55e0*/  IMAD.SHL.U32 R105, R93, 0x10, RZ ;  /* 0x000000105d697824 */ /* 0x000fe200078e00ff */
[----:B------:R-:W-:Y:S01]  /*55f0*/  PLOP3.LUT P2, PT, PT, PT, UP1, 0x80, 0x8 ;  /* 0x000000000008781c */ /* 0x000fe20003f4f018 */
[----:B------:R-:W-:Y:S01]  /*5600*/  IMAD.IADD R67, R99, 0x1, R72 ;  /* 0x0000000163437824 */ /* 0x000fe200078e0248 */
[----:B------:R-:W-:Y:S01]  /*5610*/  @P1 LOP3.LUT R0, R0, 0x1, RZ, 0xc0, !PT ;  /* 0x0000000100001812 */ /* 0x000fe200078ec0ff */
[----:B------:R-:W-:Y:S01]  /*5620*/  BSSY B1, `(.L_x_87) ;  /* 0x0000039000017945 */ /* 0x000fe20003800000 */
[----:B------:R-:W-:Y:S01]  /*5630*/  LOP3.LUT P4, R102, R88, 0xff, RZ, 0xc0, !PT ;  /* 0x000000ff58667812 */ /* 0x000fe2000788c0ff */
[----:B------:R-:W-:Y:S01]  /*5640*/  IMAD.IADD R66, R67, 0x1, R106 ;  /* 0x0000000143427824 */ /* 0x000fe200078e026a */
[----:B------:R-:W-:Y:S01]  /*5650*/  ISETP.NE.U32.OR P5, PT, R0, 0x1, !P1 ;  /* 0x000000010000780c */ /* 0x000fe20004fa5470 */
[----:B------:R-:W-:Y:S01]  /*5660*/  IMAD.U32 R0, RZ, RZ, UR56 ;  /* 0x00000038ff007e24 */ /* 0x000fe2000f8e00ff */
[----:B------:R-:W-:Y:S01]  /*5670*/  SEL R3, RZ, 0xffffffff, P3 ;  /* 0xffffffffff037807 */ /* 0x000fe20001800000 */
[----:B------:R-:W-:Y:S01]  /*5680*/  IMAD.MOV.U32 R75, RZ, RZ, 0x1 ;  /* 0x00000001ff4b7424 */ /* 0x000fe200078e00ff */
[----:B------:R-:W-:Y:S01]  /*5690*/  P2R R104, PR, RZ, 0x20 ;  /* 0x00000020ff687803 */ /* 0x000fe20000000000 */
[----:B------:R-:W-:Y:S01]  /*56a0*/  IMAD R48, R45, 0x40, R46 ;  /* 0x000000402d307824 */ /* 0x000fe200078e022e */
[----:B------:R-:W-:Y:S01]  /*56b0*/  LEA R0, R0, UR48, 0x3 ;  /* 0x0000003000007c11 */ /* 0x000fe2000f8e18ff */
[----:B------:R-:W-:Y:S01]  /*56c0*/  IMAD.U32 R74, RZ, RZ, UR56 ;  /* 0x00000038ff4a7e24 */ /* 0x000fe2000f8e00ff */
[----:B------:R-:W-:Y:S02]  /*56d0*/  @P2 SEL R3, R4, R3, !P4 ;  /* 0x0000000304032207 */ /* 0x000fe40006000000 */
[----:B------:R-:W-:Y:S02]  /*56e0*/  CS2R R78, SRZ ;  /* 0x00000000004e7805 */ /* 0x000fe4000001ff00 */
[----:B------:R-:W-:Y:S02]  /*56f0*/  CS2R R76, SRZ ;  /* 0x00000000004c7805 */ /* 0x000fe4000001ff00 */
[----:B------:R-:W-:Y:S02]  /*5700*/  CS2R R70, SRZ ;  /* 0x0000000000467805 */ /* 0x000fe4000001ff00 */
[----:B------:R-:W-:Y:S02]  /*5710*/  LOP3.LUT R3, R3, 0x1, RZ, 0xc0, !PT ;  /* 0x0000000103037812 */ /* 0x000fe400078ec0ff */
[----:B------:R-:W-:Y:S02]  /*5720*/  CS2R R68, SRZ ;  /* 0x0000000000447805 */ /* 0x000fe4000001ff00 */
[----:B------:R-:W-:Y:S02]  /*5730*/  @P5 SHF.L.U32 R2, R107, 0x1f, RZ ;  /* 0x0000001f6b025819 */ /* 0x000fe400000006ff */
[----:B------:R-:W-:Y:S02]  /*5740*/  CS2R R62, SRZ ;  /* 0x00000000003e7805 */ /* 0x000fe4000001ff00 */
[----:B------:R-:W-:Y:S02]  /*5750*/  ISETP.NE.U32.AND P2, PT, R3, 0x1, PT ;  /* 0x000000010300780c */ /* 0x000fe40003f45070 */
[----:B------:R-:W-:Y:S01]  /*5760*/  CS2R R60, SRZ ;  /* 0x00000000003c7805 */ /* 0x000fe2000001ff00 */
[----:B------:R1:W3:Y:S01]  /*5770*/  @P5 SYNCS.PHASECHK.TRANS64.TRYWAIT P1, [R0+URZ+0x50], R2 ;  /* 0x00005002000055a7 */ /* 0x0002e200080211ff */
[----:B------:R-:W-:Y:S02]  /*5780*/  CS2R R58, SRZ ;  /* 0x00000000003a7805 */ /* 0x000fe4000001ff00 */
[----:B------:R-:W-:Y:S02]  /*5790*/  P2R R108, PR, RZ, 0x4 ;  /* 0x00000004ff6c7803 */ /* 0x000fe40000000000 */
[----:B------:R-:W-:Y:S01]  /*57a0*/  CS2R R56, SRZ ;  /* 0x0000000000387805 */ /* 0x000fe2000001ff00 */
[----:B------:R-:W-:Y:S02]  /*57b0*/  IMAD.IADD R65, R67, 0x1, R105 ;  /* 0x0000000143417824 */ /* 0x000fe400078e0269 */
[----:B------:R-:W-:Y:S01]  /*57c0*/  IMAD.IADD R64, R98, 0x1, R66 ;  /* 0x0000000162407824 */ /* 0x000fe200078e0242 */
[----:B-1----:R-:W-:Y:S04]  /*57d0*/  SHF.L.U32 R2, R97, 0x1f, RZ ;  /* 0x0000001f61027819 */ /* 0x002fe800000006ff */
[----:B------:R1:W4:Y:S01]  /*57e0*/  SYNCS.PHASECHK.TRANS64.TRYWAIT P0, [R73+URZ+0xb0], R2 ;  /* 0x0000b002490075a7 */ /* 0x00032200080011ff */
[----:B---3--:R-:W-:Y:S01]  /*57f0*/  @P5 SEL R75, RZ, 0x1, !P1 ;  /* 0x00000001ff4b5807 */ /* 0x008fe20004800000 */
[----:B-1----:R-:W-:Y:S06]  /*5800*/  @!P5 BRA `(.L_x_88) ;  /* 0x000000000068d947 */ /* 0x002fec0003800000 */
[----:B------:R-:W-:Y:S01]  /*5810*/  ISETP.NE.AND P1, PT, R75, RZ, PT ;  /* 0x000000ff4b00720c */ /* 0x000fe20003f25270 */
[----:B------:R-:W-:Y:S01]  /*5820*/  BSSY B0, `(.L_x_89) ;  /* 0x000000d000007945 */ /* 0x000fe20003800000 */
[----:B------:R-:W-:Y:S02]  /*5830*/  CS2R R58, SRZ ;  /* 0x00000000003a7805 */ /* 0x000fe4000001ff00 */
[----:B------:R-:W-:Y:S02]  /*5840*/  CS2R R56, SRZ ;  /* 0x0000000000387805 */ /* 0x000fe4000001ff00 */
[----:B------:R-:W-:Y:S02]  /*5850*/  CS2R R62, SRZ ;  /* 0x00000000003e7805 */ /* 0x000fe4000001ff00 */
[----:B------:R-:W-:Y:S02]  /*5860*/  CS2R R60, SRZ ;  /* 0x00000000003c7805 */ /* 0x000fe4000001ff00 */
[----:B------:R-:W-:Y:S02]  /*5870*/  CS2R R70, SRZ ;  /* 0x0000000000467805 */ /* 0x000fe4000001ff00 */
[----:B------:R-:W-:Y:S02]  /*5880*/  CS2R R68, SRZ ;  /* 0x0000000000447805 */ /* 0x000fe4000001ff00 */
[----:B------:R-:W-:Y:S02]  /*5890*/  CS2R R78, SRZ ;  /* 0x00000000004e7805 */ /* 0x000fe4000001ff00 */
[----:B------:R-:W-:Y:S01]  /*58a0*/  CS2R R76, SRZ ;  /* 0x00000000004c7805 */ /* 0x000fe2000001ff00 */
[----:B------:R-:W-:Y:S06]  /*58b0*/  @P1 BRA `(.L_x_90) ;  /* 0x00000000000c1947 */ /* 0x000fec0003800000 */
[----:B------:R-:W-:Y:S04]  /*58c0*/  SHF.L.U32 R3, R107, 0x1f, RZ ;  /* 0x0000001f6b037819 */ /* 0x000fe800000006ff */
[----:B------:R-:W1:Y:S02]  /*58d0*/  SYNCS.PHASECHK.TRANS64.TRYWAIT P1, [R0+URZ+0x50], R3 ;  /* 0x00005003000075a7 */ /* 0x000e6400080211ff */
[----:B-1----:R-:W-:Y:S05]  /*58e0*/  @!P1 BRA `(.L_x_91) ;  /* 0x0000002400609947 */ /* 0x002fea0003800000 */
.L_x_90:
[----:B------:R-:W-:Y:S05]  /*58f0*/  BSYNC B0 ;  /* 0x0000000000007941 */ /* 0x000fea0003800000 */
.L_x_89:
[----:B------:R-:W-:Y:S01]  /*5900*/  ISETP.NE.AND P1, PT, R108, RZ, PT ;  /* 0x000000ff6c00720c */ /* 0x000fe20003f25270 */
[----:B------:R-:W-:Y:S04]  /*5910*/  UIADD3 UR5, UPT, UPT, UR56, 0x1, URZ ;  /* 0x0000000138057890 */ /* 0x000fe8000fffe0ff */
[----:B------:R-:W-:Y:S04]  /*5920*/  UISETP.NE.AND UP0, UPT, UR5, 0x3, UPT ;  /* 0x000000030500788c */ /* 0x000fe8000bf05270 */
[----:B------:R-:W-:Y:S02]  /*5930*/  USEL UR4, URZ, 0x1, UP0 ;  /* 0x00000001ff047887 */ /* 0x000fe40008000000 */
[----:B------:R-:W-:Y:S02]  /*5940*/  USEL UR5, UR5, URZ, UP0 ;  /* 0x000000ff05057287 */ /* 0x000fe40008000000 */
[----:B------:R3:W1:Y:S02]  /*5950*/  @P1 LDS.128 R56, [R67] ;  /* 0x0000000043381984 */ /* 0x0006640000000c00 */
[----:B------:R-:W-:Y:S02]  /*5960*/  LOP3.LUT R107, R107, UR4, RZ, 0x3c, !PT ;  /* 0x000000046b6b7c12 */ /* 0x000fe4000f8e3cff */
[----:B------:R3:W1:Y:S01]  /*5970*/  @P1 LDS.128 R60, [R66+0x10] ;  /* 0x00001000423c1984 */ /* 0x0006620000000c00 */
[----:B------:R-:W-:Y:S03]  /*5980*/  IMAD.U32 R74, RZ, RZ, UR5 ;  /* 0x00000005ff4a7e24 */ /* 0x000fe6000f8e00ff */
[----:B------:R3:W1:Y:S04]  /*5990*/  @P1 LDS.128 R68, [R65+0x20] ;  /* 0x0000200041441984 */ /* 0x0006680000000c00 */
[----:B------:R3:W1:Y:S02]  /*59a0*/  @P1 LDS.128 R76, [R64+0x10] ;  /* 0x00001000404c1984 */ /* 0x0006640000000c00 */
.L_x_88:
[----:B------:R-:W-:Y:S05]  /*59b0*/  BSYNC B1 ;  /* 0x0000000000017941 */ /* 0x000fea0003800000 */
.L_x_87:
[----:B-1----:R-:W-:Y:S04]  /*59c0*/  SHF.R.U32.HI R0, RZ, 0x15, R48 ;  /* 0x00000015ff007819 */ /* 0x002fe80000011630 */
[----:B------:R-:W-:Y:S01]  /*59d0*/  LOP3.LUT P1, RZ, R0, 0x3, R92, 0x48, !PT ;  /* 0x0000000300ff7812 */ /* 0x000fe2000782485c */
[----:B------:R-:W-:Y:S01]  /*59e0*/  @!UPT UIADD3 URZ, UPT, UPT, URZ, URZ, URZ ;  /* 0x000000fffffff290 */ /* 0x000fe2000fffe0ff */
[----:B----4-:R-:W-:Y:S11]  /*59f0*/  @P0 BRA `(.L_x_92) ;  /* 0x0000000000080947 */ /* 0x010ff60003800000 */
[----:B------:R-:W1:Y:S02]  /*5a00*/  SYNCS.PHASECHK.TRANS64.TRYWAIT P0, [R73+URZ+0xb0], R2 ;  /* 0x0000b002490075a7 */ /* 0x000e6400080011ff */
[----:B-1----:R-:W-:Y:S05]  /*5a10*/  @!P0 BRA `(.L_x_93) ;  /* 0x0000002400288947 */ /* 0x002fea0003800000 */
.L_x_92:
[----:B------:R-:W-:Y:S05]  /*5a20*/  @!P1 BRA `(.L_x_94) ;  /* 0x0000000000409947 */ /* 0x000fea0003800000 */
[----:B------:R-:W4:Y:S01]  /*5a30*/  LDCU.64 UR8, c[0x4][0x70] ;  /* 0x01000e00ff0877ac */ /* 0x000f220008000a00 */
[----:B------:R-:W-:Y:S01]  /*5a40*/  MOV R3, 0x0 ;  /* 0x0000000000037802 */ /* 0x000fe20000000f00 */
[----:B------:R-:W-:Y:S02]  /*5a50*/  HFMA2 R12, -RZ, RZ, 0, 5.9604644775390625e-08 ;  /* 0x00000001ff0c7431 */ /* 0x000fe400000001ff */
[----:B------:R-:W-:Y:S02]  /*5a60*/  IMAD.MOV.U32 R8, RZ, RZ, 0x192 ;  /* 0x00000192ff087424 */ /* 0x000fe400078e00ff */
[----:B------:R-:W-:Y:S01]  /*5a70*/  IMAD.MOV.U32 R13, RZ, RZ, RZ ;  /* 0x000000ffff0d7224 */ /* 0x000fe200078e00ff */
[----:B------:R-:W5:Y:S01]  /*5a80*/  LDCU.64 UR6, c[0x4][0x78] ;  /* 0x01000f00ff0677ac */ /* 0x000f620008000a00 */
[----:B-1----:R-:W1:Y:S01]  /*5a90*/  LDC.64 R2, c[0x4][R3] ;  /* 0x0100000003027b82 */ /* 0x002e620000000a00 */
[----:B------:R-:W2:Y:S01]  /*5aa0*/  LDCU.64 UR4, c[0x4][0x10] ;  /* 0x01000200ff0477ac */ /* 0x000ea20008000a00 */
[----:B----4-:R-:W-:Y:S01]  /*5ab0*/  MOV R5, UR9 ;  /* 0x0000000900057c02 */ /* 0x010fe20008000f00 */
[----:B------:R-:W-:Y:S01]  /*5ac0*/  IMAD.U32 R4, RZ, RZ, UR8 ;  /* 0x00000008ff047e24 */ /* 0x000fe2000f8e00ff */
[----:B-----5:R-:W-:Y:S01]  /*5ad0*/  MOV R7, UR7 ;  /* 0x0000000700077c02 */ /* 0x020fe20008000f00 */
[----:B------:R-:W-:Y:S01]  /*5ae0*/  IMAD.U32 R6, RZ, RZ, UR6 ;  /* 0x00000006ff067e24 */ /* 0x000fe2000f8e00ff */
[----:B--2---:R-:W-:Y:S01]  /*5af0*/  MOV R11, UR5 ;  /* 0x00000005000b7c02 */ /* 0x004fe20008000f00 */
[----:B------:R-:W-:Y:S02]  /*5b00*/  IMAD.U32 R10, RZ, RZ, UR4 ;  /* 0x00000004ff0a7e24 */ /* 0x000fe4000f8e00ff */
[----:B------:R-:W-:Y:S07]  /*5b10*/  LEPC R20, `(.L_x_94) ;  /* 0x000000001014794e */ /* 0x000fee0000000000 */
[----:B-1-3--:R-:W-:Y:S05]  /*5b20*/  CALL.ABS.NOINC R2 ;  /* 0x0000000002007343 */ /* 0x00afea0003c00000 */
.L_x_94:
[----:B------:R-:W-:Y:S05]  /*5b30*/  WARPSYNC.ALL ;  /* 0x0000000000007948 */ /* 0x000fea0003800000 */
[----:B------:R-:W-:Y:S01]  /*5b40*/  R2UR UR4, R48 ;  /* 0x00000000300472ca */ /* 0x000fe200000e0000 */
[--C-:B------:R-:W-:Y:S01]  /*5b50*/  HADD2.F32 R50, -RZ, R56.reuse.H0_H0 ;  /* 0x20000038ff327230 */ /* 0x100fe20000004100 */
[----:B------:R-:W-:Y:S01]  /*5b60*/  ISETP.NE.AND P0, PT, R100, RZ, PT ;  /* 0x000000ff6400720c */ /* 0x000fe20003f05270 */
[----:B------:R-:W-:Y:S01]  /*5b70*/  HADD2.F32 R51, -RZ, R56.H1_H1 ;  /* 0x30000038ff337230 */ /* 0x000fe20000004100 */
[----:B------:R-:W-:Y:S01]  /*5b80*/  BSSY.RECONVERGENT B0, `(.L_x_95) ;  /* 0x0000083000007945 */ /* 0x000fe20003800200 */
[--C-:B------:R-:W-:Y:S08]  /*5b90*/  HADD2.F32 R52, -RZ, R57.reuse.H0_H0 ;  /* 0x20000039ff347230 */ /* 0x100ff00000004100 */
[----:B------:R-:W2:Y:S02]  /*5ba0*/  LDTM.x32 R4, tmem[UR4] ;  /* 0x00000004000479ee */ /* 0x000ea400082c0000 */
[C---:B--2---:R-:W-:Y:S01]  /*5bb0*/  FMUL R0, R47.reuse, R4 ;  /* 0x000000042f007220 */ /* 0x044fe20000400000 */
[C---:B-1----:R-:W-:Y:S01]  /*5bc0*/  FMUL R2, R47.reuse, R5 ;  /* 0x000000052f027220 */ /* 0x042fe20000400000 */
[C---:B------:R-:W-:Y:S01]  /*5bd0*/  FMUL R4, R47.reuse, R8 ;  /* 0x000000082f047220 */ /* 0x040fe20000400000 */
[----:B------:R-:W-:Y:S01]  /*5be0*/  FMUL R3, R47, R6 ;  /* 0x000000062f037220 */ /* 0x000fe20000400000 */
[C---:B------:R-:W-:Y:S01]  /*5bf0*/  FFMA R0, R49.reuse, R50, R0 ;  /* 0x0000003231007223 */ /* 0x040fe20000000000 */
[----:B------:R-:W-:Y:S01]  /*5c00*/  FFMA R2, R49, R51, R2 ;  /* 0x0000003331027223 */ /* 0x000fe20000000002 */
[C---:B------:R-:W-:Y:S01]  /*5c10*/  FMUL R5, R47.reuse, R9 ;  /* 0x000000092f057220 */ /* 0x040fe20000400000 */
        /* <DEDUP_REMOVED lines=16> */
[----:B------:R-:W-:Y:S02]  /*5d20*/  HADD2.F32 R32, -RZ, R57.H1_H1 ;  /* 0x30000039ff207230 */ /* 0x000fe40000004100 */
[C---:B------:R-:W-:Y:S01]  /*5d30*/  FMUL R26, R47.reuse, R30 ;  /* 0x0000001e2f1a7220 */ /* 0x040fe20000400000 */
[----:B------:R-:W-:Y:S01]  /*5d40*/  FMUL R29, R47, R33 ;  /* 0x000000212f1d7220 */ /* 0x000fe20000400000 */
[--C-:B------:R-:W-:Y:S02]  /*5d50*/  HADD2.F32 R33, -RZ, R58.reuse.H0_H0 ;  /* 0x2000003aff217230 */ /* 0x100fe40000004100 */
[----:B------:R-:W-:Y:S01]  /*5d60*/  FFMA R3, R49, R52, R3 ;  /* 0x0000003431037223 */ /* 0x000fe20000000003 */
[C---:B------:R-:W-:Y:S01]  /*5d70*/  FMUL R7, R47.reuse, R7 ;  /* 0x000000072f077220 */ /* 0x040fe20000400000 */
[----:B------:R-:W-:Y:S01]  /*5d80*/  FMUL R30, R47, R34 ;  /* 0x000000222f1e7220 */ /* 0x000fe20000400000 */
[----:B------:R-:W-:Y:S01]  /*5d90*/  HADD2.F32 R34, -RZ, R58.H1_H1 ;  /* 0x3000003aff227230 */ /* 0x000fe20000004100 */
[----:B------:R-:W-:Y:S01]  /*5da0*/  F2FP.F16.F32.PACK_AB R52, R2, R0 ;  /* 0x000000000234723e */ /* 0x000fe200000000ff */
[--C-:B------:R-:W-:Y:S02]  /*5db0*/  HADD2.F32 R0, -RZ, R59.reuse.H0_H0 ;  /* 0x2000003bff007230 */ /* 0x100fe40000004100 */
[C---:B------:R-:W-:Y:S01]  /*5dc0*/  FFMA R7, R49.reuse, R32, R7 ;  /* 0x0000002031077223 */ /* 0x040fe20000000007 */
[----:B------:R-:W-:Y:S02]  /*5dd0*/  HADD2.F32 R2, -RZ, R59.H1_H1 ;  /* 0x3000003bff027230 */ /* 0x000fe40000004100 */
[C---:B------:R-:W-:Y:S01]  /*5de0*/  FFMA R4, R49.reuse, R33, R4 ;  /* 0x0000002131047223 */ /* 0x040fe20000000004 */
[C---:B------:R-:W-:Y:S01]  /*5df0*/  FFMA R5, R49.reuse, R34, R5 ;  /* 0x0000002231057223 */ /* 0x040fe20000000005 */
[----:B------:R-:W-:Y:S01]  /*5e00*/  FFMA R6, R49, R0, R6 ;  /* 0x0000000031067223 */ /* 0x000fe20000000006 */
[--C-:B------:R-:W-:Y:S02]  /*5e10*/  HADD2.F32 R0, -RZ, R60.reuse.H0_H0 ;  /* 0x2000003cff007230 */ /* 0x100fe40000004100 */
[----:B------:R-:W-:Y:S01]  /*5e20*/  FMUL R11, R47, R11 ;  /* 0x0000000b2f0b7220 */ /* 0x000fe20000400000 */
[----:B------:R-:W-:Y:S01]  /*5e30*/  F2FP.F16.F32.PACK_AB R53, R7, R3 ;  /* 0x000000030735723e */ /* 0x000fe200000000ff */
[--C-:B------:R-:W-:Y:S02]  /*5e40*/  HADD2.F32 R3, -RZ, R61.reuse.H0_H0 ;  /* 0x2000003dff037230 */ /* 0x100fe40000004100 */
[----:B------:R-:W-:Y:S01]  /*5e50*/  FMUL R15, R47, R15 ;  /* 0x0000000f2f0f7220 */ /* 0x000fe20000400000 */
[C---:B------:R-:W-:Y:S01]  /*5e60*/  FFMA R11, R49.reuse, R2, R11 ;  /* 0x00000002310b7223 */ /* 0x040fe2000000000b */
[----:B------:R-:W-:Y:S02]  /*5e70*/  HADD2.F32 R2, -RZ, R60.H1_H1 ;  /* 0x3000003cff027230 */ /* 0x000fe40000004100 */
[----:B------:R-:W-:Y:S01]  /*5e80*/  FFMA R8, R49, R0, R8 ;  /* 0x0000000031087223 */ /* 0x000fe20000000008 */
[----:B------:R-:W-:Y:S02]  /*5e90*/  HADD2.F32 R0, -RZ, R61.H1_H1 ;  /* 0x3000003dff007230 */ /* 0x000fe40000004100 */
[C---:B------:R-:W-:Y:S01]  /*5ea0*/  FMUL R19, R47.reuse, R19 ;  /* 0x000000132f137220 */ /* 0x040fe20000400000 */
[----:B------:R-:W-:Y:S01]  /*5eb0*/  FMUL R23, R47, R23 ;  /* 0x000000172f177220 */ /* 0x000fe20000400000 */
[C---:B------:R-:W-:Y:S01]  /*5ec0*/  FFMA R9, R49.reuse, R2, R9 ;  /* 0x0000000231097223 */ /* 0x040fe20000000009 */
[C---:B------:R-:W-:Y:S01]  /*5ed0*/  FFMA R10, R49.reuse, R3, R10 ;  /* 0x00000003310a7223 */ /* 0x040fe2000000000a */
[----:B------:R-:W-:Y:S01]  /*5ee0*/  FFMA R15, R49, R0, R15 ;  /* 0x00000000310f7223 */ /* 0x000fe2000000000f */
[--C-:B------:R-:W-:Y:S02]  /*5ef0*/  HADD2.F32 R2, -RZ, R62.reuse.H0_H0 ;  /* 0x2000003eff027230 */ /* 0x100fe40000004100 */
[----:B------:R-:W-:Y:S01]  /*5f00*/  FMUL R27, R47, R27 ;  /* 0x0000001b2f1b7220 */ /* 0x000fe20000400000 */
[----:B------:R-:W-:Y:S01]  /*5f10*/  HADD2.F32 R0, -RZ, R62.H1_H1 ;  /* 0x3000003eff007230 */ /* 0x000fe20000004100 */
[----:B------:R-:W-:Y:S01]  /*5f20*/  F2FP.F16.F32.PACK_AB R54, R5, R4 ;  /* 0x000000040536723e */ /* 0x000fe200000000ff */
[--C-:B------:R-:W-:Y:S02]  /*5f30*/  HADD2.F32 R3, -RZ, R63.reuse.H0_H0 ;  /* 0x2000003fff037230 */ /* 0x100fe40000004100 */
[C---:B------:R-:W-:Y:S01]  /*5f40*/  FFMA R12, R49.reuse, R2, R12 ;  /* 0x00000002310c7223 */ /* 0x040fe2000000000c */
[--C-:B------:R-:W-:Y:S02]  /*5f50*/  HADD2.F32 R2, -RZ, R68.reuse.H0_H0 ;  /* 0x20000044ff027230 */ /* 0x100fe40000004100 */
[C---:B------:R-:W-:Y:S01]  /*5f60*/  FFMA R13, R49.reuse, R0, R13 ;  /* 0x00000000310d7223 */ /* 0x040fe2000000000d */
[----:B------:R-:W-:Y:S02]  /*5f70*/  HADD2.F32 R0, -RZ, R63.H1_H1 ;  /* 0x3000003fff007230 */ /* 0x000fe40000004100 */
[----:B------:R-:W-:Y:S01]  /*5f80*/  FFMA R14, R49, R3, R14 ;  /* 0x00000003310e7223 */ /* 0x000fe2000000000e */
[----:B------:R-:W-:Y:S01]  /*5f90*/  HADD2.F32 R3, -RZ, R68.H1_H1 ;  /* 0x30000044ff037230 */ /* 0x000fe20000004100 */
[----:B------:R-:W-:Y:S01]  /*5fa0*/  F2FP.F16.F32.PACK_AB R55, R11, R6 ;  /* 0x000000060b37723e */ /* 0x000fe200000000ff */
[----:B------:R-:W-:Y:S01]  /*5fb0*/  FMUL R31, R47, R31 ;  /* 0x0000001f2f1f7220 */ /* 0x000fe20000400000 */
[C---:B------:R-:W-:Y:S01]  /*5fc0*/  FFMA R19, R49.reuse, R0, R19 ;  /* 0x0000000031137223 */ /* 0x040fe20000000013 */
[--C-:B------:R-:W-:Y:S02]  /*5fd0*/  HADD2.F32 R0, -RZ, R69.reuse.H0_H0 ;  /* 0x20000045ff007230 */ /* 0x100fe40000004100 */
[C---:B------:R-:W-:Y:S01]  /*5fe0*/  FFMA R16, R49.reuse, R2, R16 ;  /* 0x0000000231107223 */ /* 0x040fe20000000010 */
[----:B------:R1:W-:Y:S01]  /*5ff0*/  STS.128 [R67], R52 ;  /* 0x0000003443007388 */ /* 0x0003e20000000c00 */
[C---:B------:R-:W-:Y:S01]  /*6000*/  FFMA R17, R49.reuse, R3, R17 ;  /* 0x0000000331117223 */ /* 0x040fe20000000011 */
[----:B------:R-:W-:Y:S02]  /*6010*/  HADD2.F32 R2, -RZ, R69.H1_H1 ;  /* 0x30000045ff027230 */ /* 0x000fe40000004100 */
[----:B------:R-:W-:Y:S01]  /*6020*/  FFMA R18, R49, R0, R18 ;  /* 0x0000000031127223 */ /* 0x000fe20000000012 */
[--C-:B------:R-:W-:Y:S01]  /*6030*/  HADD2.F32 R0, -RZ, R70.reuse.H0_H0 ;  /* 0x20000046ff007230 */ /* 0x100fe20000004100 */
[----:B------:R-:W-:Y:S01]  /*6040*/  F2FP.F16.F32.PACK_AB R8, R9, R8 ;  /* 0x000000080908723e */ /* 0x000fe200000000ff */
[--C-:B------:R-:W-:Y:S02]  /*6050*/  HADD2.F32 R3, -RZ, R71.reuse.H0_H0 ;  /* 0x20000047ff037230 */ /* 0x100fe40000004100 */
[C---:B------:R-:W-:Y:S01]  /*6060*/  FFMA R23, R49.reuse, R2, R23 ;  /* 0x0000000231177223 */ /* 0x040fe20000000017 */
[----:B------:R-:W-:Y:S02]  /*6070*/  HADD2.F32 R2, -RZ, R70.H1_H1 ;  /* 0x30000046ff027230 */ /* 0x000fe40000004100 */
[----:B------:R-:W-:Y:S01]  /*6080*/  FFMA R20, R49, R0, R20 ;  /* 0x0000000031147223 */ /* 0x000fe20000000014 */
[----:B------:R-:W-:Y:S01]  /*6090*/  HADD2.F32 R0, -RZ, R71.H1_H1 ;  /* 0x30000047ff007230 */ /* 0x000fe20000004100 */
[----:B------:R-:W-:Y:S01]  /*60a0*/  F2FP.F16.F32.PACK_AB R9, R15, R10 ;  /* 0x0000000a0f09723e */ /* 0x000fe200000000ff */
[----:B------:R-:W-:Y:S02]  /*60b0*/  HADD2.F32 R4, -RZ, R79.H0_H0 ;  /* 0x2000004fff047230 */ /* 0x000fe40000004100 */
[C---:B------:R-:W-:Y:S01]  /*60c0*/  FFMA R21, R49.reuse, R2, R21 ;  /* 0x0000000231157223 */ /* 0x040fe20000000015 */
[C---:B------:R-:W-:Y:S01]  /*60d0*/  FFMA R22, R49.reuse, R3, R22 ;  /* 0x0000000331167223 */ /* 0x040fe20000000016 */
[----:B------:R-:W-:Y:S01]  /*60e0*/  FFMA R27, R49, R0, R27 ;  /* 0x00000000311b7223 */ /* 0x000fe2000000001b */
[--C-:B------:R-:W-:Y:S01]  /*60f0*/  HADD2.F32 R2, -RZ, R76.reuse.H0_H0 ;  /* 0x2000004cff027230 */ /* 0x100fe20000004100 */
[----:B------:R-:W-:Y:S01]  /*6100*/  F2FP.F16.F32.PACK_AB R10, R13, R12 ;  /* 0x0000000c0d0a723e */ /* 0x000fe200000000ff */
[----:B------:R-:W-:Y:S01]  /*6110*/  HADD2.F32 R0, -RZ, R76.H1_H1 ;  /* 0x3000004cff007230 */ /* 0x000fe20000004100 */
[----:B------:R-:W-:Y:S01]  /*6120*/  F2FP.F16.F32.PACK_AB R11, R19, R14 ;  /* 0x0000000e130b723e */ /* 0x000fe200000000ff */
[--C-:B------:R-:W-:Y:S02]  /*6130*/  HADD2.F32 R3, -RZ, R77.reuse.H0_H0 ;  /* 0x2000004dff037230 */ /* 0x100fe40000004100 */
[C---:B------:R-:W-:Y:S01]  /*6140*/  FFMA R24, R49.reuse, R2, R24 ;  /* 0x0000000231187223 */ /* 0x040fe20000000018 */
[--C-:B------:R-:W-:Y:S02]  /*6150*/  HADD2.F32 R2, -RZ, R78.reuse.H0_H0 ;  /* 0x2000004eff027230 */ /* 0x100fe40000004100 */
[C---:B------:R-:W-:Y:S01]  /*6160*/  FFMA R25, R49.reuse, R0, R25 ;  /* 0x0000000031197223 */ /* 0x040fe20000000019 */
[----:B------:R1:W-:Y:S01]  /*6170*/  STS.128 [R66+0x10], R8 ;  /* 0x0000100842007388 */ /* 0x0003e20000000c00 */
[----:B------:R-:W-:Y:S02]  /*6180*/  HADD2.F32 R0, -RZ, R77.H1_H1 ;  /* 0x3000004dff007230 */ /* 0x000fe40000004100 */
[----:B------:R-:W-:Y:S01]  /*6190*/  FFMA R26, R49, R3, R26 ;  /* 0x00000003311a7223 */ /* 0x000fe2000000001a */
[----:B------:R-:W-:Y:S01]  /*61a0*/  HADD2.F32 R3, -RZ, R78.H1_H1 ;  /* 0x3000004eff037230 */ /* 0x000fe20000004100 */
[----:B------:R-:W-:Y:S01]  /*61b0*/  F2FP.F16.F32.PACK_AB R16, R17, R16 ;  /* 0x000000101110723e */ /* 0x000fe200000000ff */
[----:B------:R-:W-:Y:S01]  /*61c0*/  HADD2.F32 R5, -RZ, R79.H1_H1 ;  /* 0x3000004fff057230 */ /* 0x000fe20000004100 */
[----:B------:R-:W-:Y:S01]  /*61d0*/  F2FP.F16.F32.PACK_AB R17, R23, R18 ;  /* 0x000000121711723e */ /* 0x000fe200000000ff */
[----:B------:R-:W-:Y:S01]  /*61e0*/  FFMA R31, R49, R0, R31 ;  /* 0x00000000311f7223 */ /* 0x000fe2000000001f */
[----:B------:R-:W-:Y:S01]  /*61f0*/  FMUL R35, R47, R35 ;  /* 0x000000232f237220 */ /* 0x000fe20000400000 */
[----:B------:R-:W-:Y:S01]  /*6200*/  F2FP.F16.F32.PACK_AB R18, R21, R20 ;  /* 0x000000141512723e */ /* 0x000fe200000000ff */
[----:B------:R-:W-:Y:S01]  /*6210*/  FFMA R28, R49, R2, R28 ;  /* 0x00000002311c7223 */ /* 0x000fe2000000001c */
[----:B------:R-:W-:Y:S01]  /*6220*/  F2FP.F16.F32.PACK_AB R19, R27, R22 ;  /* 0x000000161b13723e */ /* 0x000fe200000000ff */
[C---:B------:R-:W-:Y:S01]  /*6230*/  FFMA R29, R49.reuse, R3, R29 ;  /* 0x00000003311d7223 */ /* 0x040fe2000000001d */
[C---:B------:R-:W-:Y:S01]  /*6240*/  FFMA R30, R49.reuse, R4, R30 ;  /* 0x00000004311e7223 */ /* 0x040fe2000000001e */
[----:B------:R-:W-:Y:S01]  /*6250*/  FFMA R35, R49, R5, R35 ;  /* 0x0000000531237223 */ /* 0x000fe20000000023 */
[----:B------:R-:W-:Y:S01]  /*6260*/  F2FP.F16.F32.PACK_AB R24, R25, R24 ;  /* 0x000000181918723e */ /* 0x000fe200000000ff */
[----:B------:R1:W-:Y:S01]  /*6270*/  STS.128 [R65+0x20], R16 ;  /* 0x0000201041007388 */ /* 0x0003e20000000c00 */
[----:B------:R-:W-:Y:S02]  /*6280*/  F2FP.F16.F32.PACK_AB R25, R31, R26 ;  /* 0x0000001a1f19723e */ /* 0x000fe400000000ff */
[----:B------:R-:W-:Y:S02]  /*6290*/  F2FP.F16.F32.PACK_AB R26, R29, R28 ;  /* 0x0000001c1d1a723e */ /* 0x000fe400000000ff */
[----:B------:R-:W-:Y:S05]  /*62a0*/  F2FP.F16.F32.PACK_AB R27, R35, R30 ;  /* 0x0000001e231b723e */ /* 0x000fea00000000ff */
[----:B------:R1:W-:Y:S01]  /*62b0*/  STS.128 [R64+0x10], R24 ;  /* 0x0000101840007388 */ /* 0x0003e20000000c00 */
[----:B------:R-:W-:Y:S01]  /*62c0*/  @!PT LDS RZ, [RZ] ;  /* 0x00000000fffff984 */ /* 0x000fe20000000800 */
[----:B------:R-:W-:Y:S01]  /*62d0*/  @!PT LDS RZ, [RZ] ;  /* 0x00000000fffff984 */ /* 0x000fe20000000800 */
[----:B------:R-:W-:Y:S01]  /*62e0*/  @!PT LDS RZ, [RZ] ;  /* 0x00000000fffff984 */ /* 0x000fe20000000800 */
[----:B------:R-:W-:Y:S01]  /*62f0*/  @!PT LDS RZ, [RZ] ;  /* 0x00000000fffff984 */ /* 0x000fe20000000800 */
[----:B------:R2:W-:Y:S07]  /*6300*/  MEMBAR.ALL.CTA ;  /* 0x0000000000007992 */ /* 0x0005ee0000008000 */
[----:B--2---:R-:W2:Y:S02]  /*6310*/  FENCE.VIEW.ASYNC.S ;  /* 0x00000000000073c6 */ /* 0x004ea40000000000 */
[----:B--2---:R-:W-:Y:S06]  /*6320*/  BAR.SYNC.DEFER_BLOCKING 0x1, 0x80 ;  /* 0x0042000000007b1d */ /* 0x004fec0000010000 */
[----:B------:R-:W-:Y:S05]  /*6330*/  @P0 BRA `(.L_x_96) ;  /* 0x00000000001c0947 */ /* 0x000fea0003800000 */
[----:B------:R-:W-:Y:S01]  /*6340*/  R2UR UR4, R72 ;  /* 0x00000000480472ca */ /* 0x000fe200000e0000 */
[----:B------:R-:W-:Y:S01]  /*6350*/  UIADD3 UR6, UP0, UPT, UR54, 0x680, URZ ;  /* 0x0000068036067890 */ /* 0x000fe2000ff1e0ff */
[----:B------:R-:W-:Y:S03]  /*6360*/  UMOV UR43, UR36 ;  /* 0x00000024002b7c82 */ /* 0x000fe60008000000 */
[----:B------:R-:W-:Y:S08]  /*6370*/  UIADD3.X UR7, UPT, UPT, URZ, UR55, URZ, UP0, !UPT ;  /* 0x00000037ff077290 */ /* 0x000ff000087fe4ff */
[----:B------:R-:W-:Y:S09]  /*6380*/  UIADD3 UR40, UPT, UPT, UR48, 0x200, UR4 ;  /* 0x0000020030287890 */ /* 0x000ff2000fffe004 */
[----:B------:R2:W-:Y:S02]  /*6390*/  UTMASTG.3D [UR40], [UR6] ;  /* 0x00000028060073b5 */ /* 0x0005e40008010000 */
[----:B--2---:R0:W-:Y:S02]  /*63a0*/  UTMACMDFLUSH ;  /* 0x00000000000079b7 */ /* 0x0041e40000000000 */
.L_x_96:
[----:B------:R-:W-:Y:S05]  /*63b0*/  BSYNC.RECONVERGENT B0 ;  /* 0x0000000000007941 */ /* 0x000fea0003800200 */
.L_x_95:
[----:B------:R-:W-:Y:S01]  /*63c0*/  UIADD3 UR40, UPT, UPT, UR56, 0x1, URZ ;  /* 0x0000000138287890 */ /* 0x000fe2000fffe0ff */
[----:B------:R-:W-:Y:S03]  /*63d0*/  BSSY.RECONVERGENT B0, `(.L_x_97) ;  /* 0x0000005000007945 */ /* 0x000fe60003800200 */
[----:B------:R-:W-:Y:S04]  /*63e0*/  UISETP.NE.AND UP0, UPT, UR40, 0x3, UPT ;  /* 0x000000032800788c */ /* 0x000fe8000bf05270 */
[----:B------:R-:W-:Y:S01]  /*63f0*/  USEL UR43, UR40, URZ, UP0 ;  /* 0x000000ff282b7287 */ /* 0x000fe20008000000 */
[----:B------:R-:W-:Y:S11]  /*6400*/  @P0 BRA `(.L_x_98) ;  /* 0x0000000000040947 */ /* 0x000ff60003800000 */
[----:B------:R-:W-:Y:S04]  /*6410*/  DEPBAR.LE SB0, 0x1 ;  /* 0x000080400000791a */ /* 0x000fe80000000000 */
.L_x_98:
[----:B------:R-:W-:Y:S05]  /*6420*/  BSYNC.RECONVERGENT B0 ;  /* 0x0000000000007941 */ /* 0x000fea0003800200 */
.L_x_97:
[----:B------:R-:W-:Y:S01]  /*6430*/  BAR.SYNC.DEFER_BLOCKING 0x1, 0x80 ;  /* 0x0042000000007b1d */ /* 0x000fe20000010000 */
[----:B------:R-:W-:Y:S01]  /*6440*/  ISETP.NE.AND P1, PT, R104, RZ, PT ;  /* 0x000000ff6800720c */ /* 0x000fe20003f25270 */
[----:B------:R-:W-:Y:S01]  /*6450*/  UISETP.NE.AND UP0, UPT, UR50, URZ, UPT ;  /* 0x000000ff3200728c */ /* 0x000fe2000bf05270 */
[----:B------:R-:W-:Y:S11]  /*6460*/  LEA R2, R74, UR48, 0x3 ;  /* 0x000000304a027c11 */ /* 0x000ff6000f8e18ff */
[----:B------:R-:W-:Y:S01]  /*6470*/  @P1 SHF.L.U32 R3, R107, 0x1f, RZ ;  /* 0x0000001f6b031819 */ /* 0x000fe200000006ff */
[----:B------:R-:W-:Y:S06]  /*6480*/  BRA.U !UP0, `(.L_x_99) ;  /* 0x0000000108247547 */ /* 0x000fec000b800000 */
[----:B------:R-:W-:Y:S01]  /*6490*/  IMAD.U32 R4, RZ, RZ, UR49 ;  /* 0x00000031ff047e24 */ /* 0x000fe2000f8e00ff */
[----:B------:R-:W-:Y:S01]  /*64a0*/  MOV R0, UR37 ;  /* 0x0000002500007c02 */ /* 0x000fe20008000f00 */
[----:B------:R-:W-:Y:S03]  /*64b0*/  UIADD3 UR49, UPT, UPT, UR49, 0x1, URZ ;  /* 0x0000000131317890 */ /* 0x000fe6000fffe0ff */
[----:B------:R-:W-:Y:S01]  /*64c0*/  @P1 LEA R4, R4, UR48, 0x3 ;  /* 0x0000003004041c11 */ /* 0x000fe2000f8e18ff */
[----:B------:R-:W-:Y:S04]  /*64d0*/  UISETP.NE.AND UP0, UPT, UR49, 0x3, UPT ;  /* 0x000000033100788c */ /* 0x000fe8000bf05270 */
[----:B------:R-:W-:Y:S01]  /*64e0*/  @P1 VIADD R4, R4, 0x68 ;  /* 0x0000006804041836 */ /* 0x000fe20000000000 */
[----:B------:R-:W-:Y:S04]  /*64f0*/  USEL UR49, UR49, URZ, UP0 ;  /* 0x000000ff31317287 */ /* 0x000fe80008000000 */
[----:B------:R-:W-:Y:S04]  /*6500*/  @P1 PRMT R0, R0, 0x654, R4 ;  /* 0x0000065400001816 */ /* 0x000fe80000000004 */
[----:B------:R2:W-:Y:S04]  /*6510*/  @P1 SYNCS.ARRIVE.TRANS64.RED.A1T0 RZ, [R0+URZ], RZ ;  /* 0x000000ff00ff19a7 */ /* 0x0005e800081004ff */
.L_x_99:
[----:B------:R-:W4:Y:S01]  /*6520*/  @P1 SYNCS.PHASECHK.TRANS64.TRYWAIT P0, [R2+URZ+0x50], R3 ;  /* 0x00005003020015a7 */ /* 0x000f2200080011ff */
[----:B------:R-:W-:Y:S01]  /*6530*/  BSSY B1, `(.L_x_100) ;  /* 0x0000015000017945 */ /* 0x000fe20003800000 */
[----:B----4-:R-:W-:Y:S03]  /*6540*/  @P1 SEL R75, RZ, 0x1, !P0 ;  /* 0x00000001ff4b1807 */ /* 0x010fe60004000000 */
[----:B------:R-:W-:Y:S05]  /*6550*/  @!P1 BRA `(.L_x_101) ;  /* 0x0000000000489947 */ /* 0x000fea0003800000 */
[----:B------:R-:W-:Y:S01]  /*6560*/  ISETP.NE.AND P1, PT, R108, RZ, PT ;  /* 0x000000ff6c00720c */ /* 0x000fe20003f25270 */
[----:B------:R-:W-:Y:S01]  /*6570*/  BSSY B0, `(.L_x_102) ;  /* 0x000000a000007945 */ /* 0x000fe20003800000 */
[----:B------:R-:W-:Y:S11]  /*6580*/  ISETP.NE.AND P0, PT, R75, RZ, PT ;  /* 0x000000ff4b00720c */ /* 0x000ff60003f05270 */
[----:B------:R-:W-:Y:S04]  /*6590*/  @P1 IMAD R74, R74, 0x2000, R99 ;  /* 0x000020004a4a1824 */ /* 0x000fe800078e0263 */
[----:B------:R-:W-:Y:S01]  /*65a0*/  @P1 IMAD.IADD R4, R106, 0x1, R74 ;  /* 0x000000016a041824 */ /* 0x000fe200078e024a */
[----:B------:R-:W-:Y:S03]  /*65b0*/  @P1 IADD3 R3, PT, PT, R105, R74, RZ ;  /* 0x0000004a69031210 */ /* 0x000fe60007ffe0ff */
[----:B--2---:R-:W-:Y:S01]  /*65c0*/  @P1 IMAD.IADD R0, R98, 0x1, R4 ;  /* 0x0000000162001824 */ /* 0x004fe200078e0204 */
[----:B------:R-:W-:Y:S06]  /*65d0*/  @P0 BRA `(.L_x_103) ;  /* 0x00000000000c0947 */ /* 0x000fec0003800000 */
[----:B------:R-:W-:Y:S04]  /*65e0*/  SHF.L.U32 R107, R107, 0x1f, RZ ;  /* 0x0000001f6b6b7819 */ /* 0x000fe800000006ff */
[----:B------:R-:W2:Y:S02]  /*65f0*/  SYNCS.PHASECHK.TRANS64.TRYWAIT P0, [R2+URZ+0x50], R107 ;  /* 0x0000506b020075a7 */ /* 0x000ea400080011ff */
[----:B--2---:R-:W-:Y:S05]  /*6600*/  @!P0 BRA `(.L_x_104) ;  /* 0x0000001800408947 */ /* 0x004fea0003800000 */
.L_x_103:
[----:B------:R-:W-:Y:S05]  /*6610*/  BSYNC B0 ;  /* 0x0000000000007941 */ /* 0x000fea0003800000 */
.L_x_102:
[----:B------:R-:W-:Y:S11]  /*6620*/  ISETP.NE.AND P0, PT, R108, RZ, PT ;  /* 0x000000ff6c00720c */ /* 0x000ff60003f05270 */
[----:B------:R-:W-:Y:S02]  /*6630*/  @!UPT UIADD3 URZ, UPT, UPT, URZ, URZ, URZ ;  /* 0x000000fffffff290 */ /* 0x000fe4000fffe0ff */
[----:B------:R4:W1:Y:S04]  /*6640*/  @P0 LDS.128 R56, [R74] ;  /* 0x000000004a380984 */ /* 0x0008680000000c00 */
[----:B------:R4:W1:Y:S04]  /*6650*/  @P0 LDS.128 R68, [R3+0x20] ;  /* 0x0000200003440984 */ /* 0x0008680000000c00 */
[----:B------:R4:W1:Y:S04]  /*6660*/  @P0 LDS.128 R60, [R4+0x10] ;  /* 0x00001000043c0984 */ /* 0x0008680000000c00 */
[----:B------:R4:W1:Y:S02]  /*6670*/  @P0 LDS.128 R76, [R0+0x10] ;  /* 0x00001000004c0984 */ /* 0x0008640000000c00 */
.L_x_101:
[----:B------:R-:W-:Y:S05]  /*6680*/  BSYNC B1 ;  /* 0x0000000000017941 */ /* 0x000fea0003800000 */
.L_x_100:
[----:B--2-4-:R-:W-:Y:S05]  /*6690*/  VIADD R0, R48, 0x20 ;  /* 0x0000002030007836 */ /* 0x014fea0000000000 */
[----:B------:R-:W-:Y:S04]  /*66a0*/  SHF.R.U32.HI R0, RZ, 0x15, R0 ;  /* 0x00000015ff007819 */ /* 0x000fe80000011600 */
[----:B------:R-:W-:Y:S11]  /*66b0*/  LOP3.LUT P0, RZ, R0, 0x3, R92, 0x48, !PT ;  /* 0x0000000300ff7812 */ /* 0x000ff6000780485c */
[----:B------:R-:W-:Y:S02]  /*66c0*/  @!UPT UIADD3 URZ, UPT, UPT, URZ, URZ, URZ ;  /* 0x000000fffffff290 */ /* 0x000fe4000fffe0ff */
[----:B------:R-:W-:Y:S05]  /*66d0*/  @!P0 BRA `(.L_x_105) ;  /* 0x0000000000408947 */ /* 0x000fea0003800000 */
[----:B------:R-:W2:Y:S01]  /*66e0*/  LDCU.64 UR8, c[0x4][0x70] ;  /* 0x01000e00ff0877ac */ /* 0x000ea20008000a00 */
[----:B------:R-:W-:Y:S01]  /*66f0*/  MOV R3, 0x0 ;  /* 0x0000000000037802 */ /* 0x000fe20000000f00 */
[----:B------:R-:W-:Y:S02]  /*6700*/  HFMA2 R12, -RZ, RZ, 0, 5.9604644775390625e-08 ;  /* 0x00000001ff0c7431 */ /* 0x000fe400000001ff */
[----:B-1----:R-:W-:Y:S02]  /*6710*/  IMAD.MOV.U32 R8, RZ, RZ, 0x192 ;  /* 0x00000192ff087424 */ /* 0x002fe400078e00ff */
[----:B------:R-:W-:Y:S01]  /*6720*/  IMAD.MOV.U32 R13, RZ, RZ, RZ ;  /* 0x000000ffff0d7224 */ /* 0x000fe200078e00ff */
[----:B------:R-:W1:Y:S01]  /*6730*/  LDCU.64 UR6, c[0x4][0x78] ;  /* 0x01000f00ff0677ac */ /* 0x000e620008000a00 */
[----:B------:R-:W4:Y:S01]  /*6740*/  LDC.64 R2, c[0x4][R3] ;  /* 0x0100000003027b82 */ /* 0x000f220000000a00 */
[----:B------:R-:W5:Y:S01]  /*6750*/  LDCU.64 UR4, c[0x4][0x10] ;  /* 0x01000200ff0477ac */ /* 0x000f620008000a00 */
[----:B--2---:R-:W-:Y:S01]  /*6760*/  MOV R5, UR9 ;  /* 0x0000000900057c02 */ /* 0x004fe20008000f00 */
[----:B------:R-:W-:Y:S01]  /*6770*/  IMAD.U32 R4, RZ, RZ, UR8 ;  /* 0x00000008ff047e24 */ /* 0x000fe2000f8e00ff */
[----:B-1----:R-:W-:Y:S01]  /*6780*/  MOV R7, UR7 ;  /* 0x0000000700077c02 */ /* 0x002fe20008000f00 */
[----:B------:R-:W-:Y:S01]  /*6790*/  IMAD.U32 R6, RZ, RZ, UR6 ;  /* 0x00000006ff067e24 */ /* 0x000fe2000f8e00ff */
[----:B-----5:R-:W-:Y:S01]  /*67a0*/  MOV R11, UR5 ;  /* 0x00000005000b7c02 */ /* 0x020fe20008000f00 */
[----:B------:R-:W-:Y:S02]  /*67b0*/  IMAD.U32 R10, RZ, RZ, UR4 ;  /* 0x00000004ff0a7e24 */ /* 0x000fe4000f8e00ff */
[----:B------:R-:W-:Y:S07]  /*67c0*/  LEPC R20, `(.L_x_105) ;  /* 0x000000001014794e */ /* 0x000fee0000000000 */
[----:B---34-:R-:W-:Y:S05]  /*67d0*/  CALL.ABS.NOINC R2 ;  /* 0x0000000002007343 */ /* 0x018fea0003c00000 */
.L_x_105:
[----:B------:R-:W-:Y:S01]  /*67e0*/  ISETP.NE.AND P0, PT, R100, RZ, PT ;  /* 0x000000ff6400720c */ /* 0x000fe20003f05270 */
[----:B------:R-:W-:Y:S05]  /*67f0*/  WARPSYNC.ALL ;  /* 0x0000000000007948 */ /* 0x000fea0003800000 */
[----:B------:R-:W-:Y:S01]  /*6800*/  R2UR UR4, R48 ;  /* 0x00000000300472ca */ /* 0x000fe200000e0000 */
[--C-:B-1----:R-:W-:Y:S01]  /*6810*/  HADD2.F32 R0, -RZ, R56.reuse.H0_H0 ;  /* 0x20000038ff007230 */ /* 0x102fe20000004100 */
[----:B------:R-:W-:Y:S01]  /*6820*/  R2UR UR5, R73 ;  /* 0x00000000490572ca */ /* 0x000fe200000e0000 */
[----:B------:R-:W-:Y:S01]  /*6830*/  HADD2.F32 R2, -RZ, R56.H1_H1 ;  /* 0x30000038ff027230 */ /* 0x000fe20000004100 */
[----:B------:R-:W-:Y:S01]  /*6840*/  USHF.L.U32 UR8, UR43, 0xd, URZ ;  /* 0x0000000d2b087899 */ /* 0x000fe200080006ff */
[--C-:B------:R-:W-:Y:S01]  /*6850*/  HADD2.F32 R3, -RZ, R57.reuse.H0_H0 ;  /* 0x20000039ff037230 */ /* 0x100fe20000004100 */
[----:B------:R-:W-:Y:S01]  /*6860*/  BSSY.RECONVERGENT B0, `(.L_x_106) ;  /* 0x000008b000007945 */ /* 0x000fe20003800200 */
[----:B------:R-:W-:Y:S02]  /*6870*/  HADD2.F32 R48, -RZ, R57.H1_H1 ;  /* 0x30000039ff307230 */ /* 0x000fe40000004100 */
[--C-:B------:R-:W-:Y:S02]  /*6880*/  HADD2.F32 R50, -RZ, R58.reuse.H0_H0 ;  /* 0x2000003aff327230 */ /* 0x100fe40000004100 */
[----:B------:R-:W-:Y:S02]  /*6890*/  HADD2.F32 R51, -RZ, R58.H1_H1 ;  /* 0x3000003aff337230 */ /* 0x000fe40000004100 */
[----:B------:R-:W1:Y:S01]  /*68a0*/  LDTM.x32 R4, tmem[UR4+0x20] ;  /* 0x00002004000479ee */ /* 0x000e6200082c0000 */
[----:B------:R-:W-:Y:S01]  /*68b0*/  NOP ;  /* 0x0000000000007918 */ /* 0x000fe20000000000 */
[----:B------:R-:W-:Y:S01]  /*68c0*/  UIADD3 UR5, UPT, UPT, UR5, 0xd0, URZ ;  /* 0x000000d005057890 */ /* 0x000fe2000fffe0ff */
[--C-:B------:R-:W-:Y:S02]  /*68d0*/  HADD2.F32 R52, -RZ, R59.reuse.H0_H0 ;  /* 0x2000003bff347230 */ /* 0x100fe40000004100 */
[----:B------:R-:W-:Y:S01]  /*68e0*/  HADD2.F32 R53, -RZ, R59.H1_H1 ;  /* 0x3000003bff357230 */ /* 0x000fe20000004100 */
[----:B------:R-:W-:Y:S01]  /*68f0*/  UPRMT UR5, UR37, 0x654, UR5 ;  /* 0x0000065425057896 */ /* 0x000fe20008000005 */
[--C-:B------:R-:W-:Y:S02]  /*6900*/  HADD2.F32 R54, -RZ, R60.reuse.H0_H0 ;  /* 0x2000003cff367230 */ /* 0x100fe40000004100 */
[----:B------:R-:W-:Y:S02]  /*6910*/  HADD2.F32 R55, -RZ, R60.H1_H1 ;  /* 0x3000003cff377230 */ /* 0x000fe40000004100 */
[--C-:B------:R-:W-:Y:S02]  /*6920*/  HADD2.F32 R56, -RZ, R61.reuse.H0_H0 ;  /* 0x2000003dff387230 */ /* 0x100fe40000004100 */
[----:B------:R-:W-:Y:S02]  /*6930*/  HADD2.F32 R57, -RZ, R61.H1_H1 ;  /* 0x3000003dff397230 */ /* 0x000fe40000004100 */
[----:B-1----:R-:W-:Y:S01]  /*6940*/  SYNCS.ARRIVE.TRANS64.RED.A1T0 RZ, [UR5], RZ ;  /* 0x000000ffffff79a7 */ /* 0x002fe20008100405 */
[--C-:B------:R-:W-:Y:S02]  /*6950*/  HADD2.F32 R58, -RZ, R62.reuse.H0_H0 ;  /* 0x2000003eff3a7230 */ /* 0x100fe40000004100 */
[----:B------:R-:W-:Y:S02]  /*6960*/  HADD2.F32 R59, -RZ, R62.H1_H1 ;  /* 0x3000003eff3b7230 */ /* 0x000fe40000004100 */
[--C-:B------:R-:W-:Y:S02]  /*6970*/  HADD2.F32 R60, -RZ, R63.reuse.H0_H0 ;  /* 0x2000003fff3c7230 */ /* 0x100fe40000004100 */
[----:B------:R-:W-:Y:S02]  /*6980*/  HADD2.F32 R61, -RZ, R63.H1_H1 ;  /* 0x3000003fff3d7230 */ /* 0x000fe40000004100 */
[C---:B------:R-:W-:Y:S01]  /*6990*/  FMUL R4, R47.reuse, R4 ;  /* 0x000000042f047220 */ /* 0x040fe20000400000 */
[C---:B------:R-:W-:Y:S01]  /*69a0*/  FMUL R5, R47.reuse, R5 ;  /* 0x000000052f057220 */ /* 0x040fe20000400000 */
[C---:B------:R-:W-:Y:S01]  /*69b0*/  FMUL R6, R47.reuse, R6 ;  /* 0x000000062f067220 */ /* 0x040fe20000400000 */
[----:B------:R-:W-:Y:S01]  /*69c0*/  FMUL R7, R47, R7 ;  /* 0x000000072f077220 */ /* 0x000fe20000400000 */
[C---:B------:R-:W-:Y:S01]  /*69d0*/  FFMA R4, R49.reuse, R0, R4 ;  /* 0x0000000031047223 */ /* 0x040fe20000000004 */
[C---:B------:R-:W-:Y:S01]  /*69e0*/  FFMA R5, R49.reuse, R2, R5 ;  /* 0x0000000231057223 */ /* 0x040fe20000000005 */
[C---:B------:R-:W-:Y:S01]  /*69f0*/  FFMA R6, R49.reuse, R3, R6 ;  /* 0x0000000331067223 */ /* 0x040fe20000000006 */
[----:B------:R-:W-:Y:S01]  /*6a00*/  FFMA R7, R49, R48, R7 ;  /* 0x0000003031077223 */ /* 0x000fe20000000007 */
[C---:B------:R-:W-:Y:S01]  /*6a10*/  FMUL R8, R47.reuse, R8 ;  /* 0x000000082f087220 */ /* 0x040fe20000400000 */
[----:B------:R-:W-:Y:S01]  /*6a20*/  FMUL R9, R47, R9 ;  /* 0x000000092f097220 */ /* 0x000fe20000400000 */
[----:B------:R-:W-:Y:S01]  /*6a30*/  F2FP.F16.F32.PACK_AB R4, R5, R4 ;  /* 0x000000040504723e */ /* 0x000fe200000000ff */
[----:B------:R-:W-:Y:S01]  /*6a40*/  FMUL R0, R47, R10 ;  /* 0x0000000a2f007220 */ /* 0x000fe20000400000 */
[----:B------:R-:W-:Y:S01]  /*6a50*/  F2FP.F16.F32.PACK_AB R5, R7, R6 ;  /* 0x000000060705723e */ /* 0x000fe200000000ff */
[C---:B------:R-:W-:Y:S01]  /*6a60*/  FFMA R8, R49.reuse, R50, R8 ;  /* 0x0000003231087223 */ /* 0x040fe20000000008 */
[C---:B------:R-:W-:Y:S01]  /*6a70*/  FFMA R9, R49.reuse, R51, R9 ;  /* 0x0000003331097223 */ /* 0x040fe20000000009 */
[----:B------:R-:W-:Y:S01]  /*6a80*/  FFMA R0, R49, R52, R0 ;  /* 0x0000003431007223 */ /* 0x000fe20000000000 */
[C---:B------:R-:W-:Y:S01]  /*6a90*/  FMUL R2, R47.reuse, R11 ;  /* 0x0000000b2f027220 */ /* 0x040fe20000400000 */
[C---:B------:R-:W-:Y:S01]  /*6aa0*/  FMUL R3, R47.reuse, R12 ;  /* 0x0000000c2f037220 */ /* 0x040fe20000400000 */
[----:B------:R-:W-:Y:S01]  /*6ab0*/  FMUL R10, R47, R13 ;  /* 0x0000000d2f0a7220 */ /* 0x000fe20000400000 */
[----:B------:R-:W-:Y:S01]  /*6ac0*/  F2FP.F16.F32.PACK_AB R6, R9, R8 ;  /* 0x000000080906723e */ /* 0x000fe200000000ff */
[C---:B------:R-:W-:Y:S01]  /*6ad0*/  FFMA R2, R49.reuse, R53, R2 ;  /* 0x0000003531027223 */ /* 0x040fe20000000002 */
[C---:B------:R-:W-:Y:S01]  /*6ae0*/  FFMA R3, R49.reuse, R54, R3 ;  /* 0x0000003631037223 */ /* 0x040fe20000000003 */
[----:B------:R-:W-:Y:S01]  /*6af0*/  FFMA R10, R49, R55, R10 ;  /* 0x00000037310a7223 */ /* 0x000fe2000000000a */
[C---:B------:R-:W-:Y:S01]  /*6b00*/  FMUL R11, R47.reuse, R14 ;  /* 0x0000000e2f0b7220 */ /* 0x040fe20000400000 */
[C---:B------:R-:W-:Y:S01]  /*6b10*/  FMUL R15, R47.reuse, R15 ;  /* 0x0000000f2f0f7220 */ /* 0x040fe20000400000 */
[C---:B------:R-:W-:Y:S01]  /*6b20*/  FMUL R12, R47.reuse, R16 ;  /* 0x000000102f0c7220 */ /* 0x040fe20000400000 */
[----:B------:R-:W-:Y:S01]  /*6b30*/  FMUL R13, R47, R17 ;  /* 0x000000112f0d7220 */ /* 0x000fe20000400000 */
[----:B------:R-:W-:Y:S01]  /*6b40*/  FFMA R11, R49, R56, R11 ;  /* 0x00000038310b7223 */ /* 0x000fe2000000000b */
[----:B------:R-:W-:Y:S01]  /*6b50*/  FMUL R14, R47, R18 ;  /* 0x000000122f0e7220 */ /* 0x000fe20000400000 */
[----:B------:R-:W-:Y:S01]  /*6b60*/  FFMA R15, R49, R57, R15 ;  /* 0x00000039310f7223 */ /* 0x000fe2000000000f */
[--C-:B------:R-:W-:Y:S02]  /*6b70*/  HADD2.F32 R62, -RZ, R68.reuse.H0_H0 ;  /* 0x20000044ff3e7230 */ /* 0x100fe40000004100 */
[----:B------:R-:W-:Y:S01]  /*6b80*/  FMUL R19, R47, R19 ;  /* 0x000000132f137220 */ /* 0x000fe20000400000 */
[----:B------:R-:W-:Y:S01]  /*6b90*/  F2FP.F16.F32.PACK_AB R7, R2, R0 ;  /* 0x000000000207723e */ /* 0x000fe200000000ff */
[----:B------:R-:W-:Y:S01]  /*6ba0*/  FFMA R12, R49, R58, R12 ;  /* 0x0000003a310c7223 */ /* 0x000fe2000000000c */
[----:B------:R-:W-:Y:S02]  /*6bb0*/  HADD2.F32 R63, -RZ, R68.H1_H1 ;  /* 0x30000044ff3f7230 */ /* 0x000fe40000004100 */
[----:B------:R-:W-:Y:S01]  /*6bc0*/  FMUL R16, R47, R20 ;  /* 0x000000142f107220 */ /* 0x000fe20000400000 */
[----:B------:R-:W-:Y:S01]  /*6bd0*/  FFMA R13, R49, R59, R13 ;  /* 0x0000003b310d7223 */ /* 0x000fe2000000000d */
[----:B------:R1:W-:Y:S01]  /*6be0*/  STS.128 [R99+UR8], R4 ;  /* 0x0000000463007988 */ /* 0x0003e20008000c08 */
[--C-:B---3--:R-:W-:Y:S02]  /*6bf0*/  HADD2.F32 R64, -RZ, R69.reuse.H0_H0 ;  /* 0x20000045ff407230 */ /* 0x108fe40000004100 */
[----:B------:R-:W-:Y:S01]  /*6c00*/  FMUL R17, R47, R21 ;  /* 0x000000152f117220 */ /* 0x000fe20000400000 */
[----:B------:R-:W-:Y:S01]  /*6c10*/  FFMA R14, R49, R60, R14 ;  /* 0x0000003c310e7223 */ /* 0x000fe2000000000e */
[----:B------:R-:W-:Y:S02]  /*6c20*/  HADD2.F32 R65, -RZ, R69.H1_H1 ;  /* 0x30000045ff417230 */ /* 0x000fe40000004100 */
[----:B------:R-:W-:Y:S01]  /*6c30*/  FMUL R18, R47, R22 ;  /* 0x000000162f127220 */ /* 0x000fe20000400000 */
[----:B------:R-:W-:Y:S01]  /*6c40*/  FFMA R19, R49, R61, R19 ;  /* 0x0000003d31137223 */ /* 0x000fe20000000013 */
[----:B------:R-:W-:Y:S02]  /*6c50*/  HADD2.F32 R66, -RZ, R70.H0_H0 ;  /* 0x20000046ff427230 */ /* 0x000fe40000004100 */
[----:B------:R-:W-:Y:S01]  /*6c60*/  FMUL R23, R47, R23 ;  /* 0x000000172f177220 */ /* 0x000fe20000400000 */
[--C-:B------:R-:W-:Y:S02]  /*6c70*/  HADD2.F32 R74, -RZ, R78.reuse.H0_H0 ;  /* 0x2000004eff4a7230 */ /* 0x100fe40000004100 */
[----:B------:R-:W-:Y:S01]  /*6c80*/  FFMA R16, R49, R62, R16 ;  /* 0x0000003e31107223 */ /* 0x000fe20000000010 */
[----:B------:R-:W-:Y:S01]  /*6c90*/  HADD2.F32 R75, -RZ, R78.H1_H1 ;  /* 0x3000004eff4b7230 */ /* 0x000fe20000004100 */
[----:B------:R-:W-:Y:S01]  /*6ca0*/  IADD3 R78, PT, PT, R99, UR8, RZ ;  /* 0x00000008634e7c10 */ /* 0x000fe2000fffe0ff */
[----:B------:R-:W-:Y:S02]  /*6cb0*/  HADD2.F32 R67, -RZ, R70.H1_H1 ;  /* 0x30000046ff437230 */ /* 0x000fe40000004100 */
[----:B------:R-:W-:Y:S01]  /*6cc0*/  FMUL R20, R47, R24 ;  /* 0x000000182f147220 */ /* 0x000fe20000400000 */
[----:B------:R-:W-:Y:S01]  /*6cd0*/  FFMA R17, R49, R63, R17 ;  /* 0x0000003f31117223 */ /* 0x000fe20000000011 */
[--C-:B------:R-:W-:Y:S02]  /*6ce0*/  HADD2.F32 R68, -RZ, R71.reuse.H0_H0 ;  /* 0x20000047ff447230 */ /* 0x100fe40000004100 */
[----:B------:R-:W-:Y:S01]  /*6cf0*/  FMUL R21, R47, R25 ;  /* 0x000000192f157220 */ /* 0x000fe20000400000 */
[----:B------:R-:W-:Y:S01]  /*6d00*/  FFMA R18, R49, R64, R18 ;  /* 0x0000004031127223 */ /* 0x000fe20000000012 */
[----:B------:R-:W-:Y:S02]  /*6d10*/  HADD2.F32 R69, -RZ, R71.H1_H1 ;  /* 0x30000047ff457230 */ /* 0x000fe40000004100 */
[----:B------:R-:W-:Y:S01]  /*6d20*/  FMUL R22, R47, R26 ;  /* 0x0000001a2f167220 */ /* 0x000fe20000400000 */
[----:B------:R-:W-:Y:S01]  /*6d30*/  F2FP.F16.F32.PACK_AB R8, R10, R3 ;  /* 0x000000030a08723e */ /* 0x000fe200000000ff */
[----:B------:R-:W-:Y:S01]  /*6d40*/  FFMA R23, R49, R65, R23 ;  /* 0x0000004131177223 */ /* 0x000fe20000000017 */
[----:B------:R-:W-:Y:S01]  /*6d50*/  F2FP.F16.F32.PACK_AB R9, R15, R11 ;  /* 0x0000000b0f09723e */ /* 0x000fe200000000ff */
[--C-:B------:R-:W-:Y:S02]  /*6d60*/  HADD2.F32 R70, -RZ, R76.reuse.H0_H0 ;  /* 0x2000004cff467230 */ /* 0x100fe40000004100 */
[----:B------:R-:W-:Y:S01]  /*6d70*/  FMUL R27, R47, R27 ;  /* 0x0000001b2f1b7220 */ /* 0x000fe20000400000 */
[----:B------:R-:W-:Y:S01]  /*6d80*/  IADD3 R106, PT, PT, R106, R78, RZ ;  /* 0x0000004e6a6a7210 */ /* 0x000fe20007ffe0ff */
[----:B------:R-:W-:Y:S01]  /*6d90*/  FFMA R20, R49, R66, R20 ;  /* 0x0000004231147223 */ /* 0x000fe20000000014 */
[----:B------:R-:W-:Y:S01]  /*6da0*/  F2FP.F16.F32.PACK_AB R10, R13, R12 ;  /* 0x0000000c0d0a723e */ /* 0x000fe200000000ff */
[----:B------:R-:W-:Y:S01]  /*6db0*/  HADD2.F32 R71, -RZ, R76.H1_H1 ;  /* 0x3000004cff477230 */ /* 0x000fe20000004100 */
[----:B------:R-:W-:Y:S01]  /*6dc0*/  F2FP.F16.F32.PACK_AB R11, R19, R14 ;  /* 0x0000000e130b723e */ /* 0x000fe200000000ff */
[----:B------:R-:W-:Y:S01]  /*6dd0*/  FMUL R24, R47, R28 ;  /* 0x0000001c2f187220 */ /* 0x000fe20000400000 */
[----:B------:R-:W-:Y:S01]  /*6de0*/  FFMA R21, R49, R67, R21 ;  /* 0x0000004331157223 */ /* 0x000fe20000000015 */
[--C-:B------:R-:W-:Y:S02]  /*6df0*/  HADD2.F32 R72, -RZ, R77.reuse.H0_H0 ;  /* 0x2000004dff487230 */ /* 0x100fe40000004100 */
[----:B------:R-:W-:Y:S01]  /*6e00*/  FMUL R25, R47, R29 ;  /* 0x0000001d2f197220 */ /* 0x000fe20000400000 */
[----:B------:R1:W-:Y:S01]  /*6e10*/  STS.128 [R106+0x10], R8 ;  /* 0x000010086a007388 */ /* 0x0003e20000000c00 */
[----:B------:R-:W-:Y:S01]  /*6e20*/  FFMA R22, R49, R68, R22 ;  /* 0x0000004431167223 */ /* 0x000fe20000000016 */
[----:B------:R-:W-:Y:S02]  /*6e30*/  HADD2.F32 R73, -RZ, R77.H1_H1 ;  /* 0x3000004dff497230 */ /* 0x000fe40000004100 */
[----:B------:R-:W-:Y:S01]  /*6e40*/  FMUL R26, R47, R30 ;  /* 0x0000001e2f1a7220 */ /* 0x000fe20000400000 */
[----:B------:R-:W-:Y:S01]  /*6e50*/  FFMA R27, R49, R69, R27 ;  /* 0x00000045311b7223 */ /* 0x000fe2000000001b */
        /* <DEDUP_REMOVED lines=10> */
[----:B------:R-:W-:Y:S01]  /*6f00*/  F2FP.F16.F32.PACK_AB R17, R23, R18 ;  /* 0x000000121711723e */ /* 0x000fe200000000ff */
[----:B------:R-:W-:Y:S01]  /*6f10*/  FFMA R31, R49, R73, R31 ;  /* 0x00000049311f7223 */ /* 0x000fe2000000001f */
[----:B------:R-:W-:Y:S01]  /*6f20*/  FMUL R35, R47, R35 ;  /* 0x000000232f237220 */ /* 0x000fe20000400000 */
[----:B------:R-:W-:Y:S01]  /*6f30*/  IADD3 R105, PT, PT, R105, R78, RZ ;  /* 0x0000004e69697210 */ /* 0x000fe20007ffe0ff */
[----:B------:R-:W-:Y:S01]  /*6f40*/  FFMA R28, R49, R74, R28 ;  /* 0x0000004a311c7223 */ /* 0x000fe2000000001c */
[----:B------:R-:W-:Y:S01]  /*6f50*/  F2FP.F16.F32.PACK_AB R18, R21, R20 ;  /* 0x000000141512723e */ /* 0x000fe200000000ff */
[----:B------:R-:W-:Y:S01]  /*6f60*/  FFMA R29, R49, R75, R29 ;  /* 0x0000004b311d7223 */ /* 0x000fe2000000001d */
[----:B------:R-:W-:Y:S01]  /*6f70*/  F2FP.F16.F32.PACK_AB R19, R27, R22 ;  /* 0x000000161b13723e */ /* 0x000fe200000000ff */
[C---:B------:R-:W-:Y:S01]  /*6f80*/  FFMA R30, R49.reuse, R76, R30 ;  /* 0x0000004c311e7223 */ /* 0x040fe2000000001e */
[----:B------:R-:W-:Y:S01]  /*6f90*/  FFMA R35, R49, R77, R35 ;  /* 0x0000004d31237223 */ /* 0x000fe20000000023 */
[----:B------:R-:W-:Y:S02]  /*6fa0*/  F2FP.F16.F32.PACK_AB R24, R25, R24 ;  /* 0x000000181918723e */ /* 0x000fe400000000ff */
[----:B------:R1:W-:Y:S01]  /*6fb0*/  STS.128 [R105+0x20], R16 ;  /* 0x0000201069007388 */ /* 0x0003e20000000c00 */
[----:B------:R-:W-:Y:S02]  /*6fc0*/  F2FP.F16.F32.PACK_AB R25, R31, R26 ;  /* 0x0000001a1f19723e */ /* 0x000fe400000000ff */
[----:B------:R-:W-:Y:S02]  /*6fd0*/  F2FP.F16.F32.PACK_AB R26, R29, R28 ;  /* 0x0000001c1d1a723e */ /* 0x000fe400000000ff */
[----:B------:R-:W-:Y:S02]  /*6fe0*/  F2FP.F16.F32.PACK_AB R27, R35, R30 ;  /* 0x0000001e231b723e */ /* 0x000fe400000000ff */
[----:B------:R-:W-:Y:S05]  /*6ff0*/  IADD3 R0, PT, PT, R98, R106, RZ ;  /* 0x0000006a62007210 */ /* 0x000fea0007ffe0ff */
        /* <DEDUP_REMOVED lines=9> */
[----:B------:R-:W-:Y:S02]  /*7090*/  UIADD3 UR10, UP0, UPT, UR54, 0x680, URZ ;  /* 0x00000680360a7890 */ /* 0x000fe4000ff1e0ff */
[----:B------:R-:W-:Y:S02]  /*70a0*/  UIADD3 UR5, UPT, UPT, UR41, 0x20, URZ ;  /* 0x0000002029057890 */ /* 0x000fe4000fffe0ff */
[----:B------:R-:W-:Y:S02]  /*70b0*/  UIADD3 UR4, UPT, UPT, UR48, 0x200, UR8 ;  /* 0x0000020030047890 */ /* 0x000fe4000fffe008 */
[----:B------:R-:W-:Y:S01]  /*70c0*/  UIADD3.X UR11, UPT, UPT, URZ, UR55, URZ, UP0, !UPT ;  /* 0x00000037ff0b7290 */ /* 0x000fe200087fe4ff */
[----:B------:R-:W-:Y:S01]  /*70d0*/  UMOV UR6, UR42 ;  /* 0x0000002a00067c82 */ /* 0x000fe20008000000 */
[----:B------:R-:W-:Y:S07]  /*70e0*/  UMOV UR7, UR36 ;  /* 0x0000002400077c82 */ /* 0x000fee0008000000 */
[----:B------:R2:W-:Y:S02]  /*70f0*/  UTMASTG.3D [UR4], [UR10] ;  /* 0x000000040a0073b5 */ /* 0x0005e40008010000 */
[----:B--2---:R0:W-:Y:S02]  /*7100*/  UTMACMDFLUSH ;  /* 0x00000000000079b7 */ /* 0x0041e40000000000 */
.L_x_107:
[----:B------:R-:W-:Y:S05]  /*7110*/  BSYNC.RECONVERGENT B0 ;  /* 0x0000000000007941 */ /* 0x000fea0003800200 */
.L_x_106:
[----:B------:R-:W-:Y:S01]  /*7120*/  UIADD3 UR43, UPT, UPT, UR43, 0x1, URZ ;  /* 0x000000012b2b7890 */ /* 0x000fe2000fffe0ff */
[----:B------:R-:W-:Y:S03]  /*7130*/  BSSY.RECONVERGENT B0, `(.L_x_108) ;  /* 0x0000008000007945 */ /* 0x000fe60003800200 */
[----:B------:R-:W-:Y:S04]  /*7140*/  UISETP.NE.AND UP0, UPT, UR43, 0x3, UPT ;  /* 0x000000032b00788c */ /* 0x000fe8000bf05270 */
[----:B------:R-:W-:Y:S02]  /*7150*/  UISETP.EQ.XOR UP1, UPT, UR40, 0x3, !UP0 ;  /* 0x000000032800788c */ /* 0x000fe4000c722a70 */
[----:B------:R-:W-:Y:S02]  /*7160*/  USEL UR56, UR43, URZ, UP0 ;  /* 0x000000ff2b387287 */ /* 0x000fe40008000000 */
[----:B------:R-:W-:Y:S04]  /*7170*/  USEL UR4, URZ, 0x1, !UP1 ;  /* 0x00000001ff047887 */ /* 0x000fe8000c800000 */
[----:B------:R-:W-:Y:S01]  /*7180*/  ULOP3.LUT UR51, UR51, UR4, URZ, 0x3c, !UPT ;  /* 0x0000000433337292 */ /* 0x000fe2000f8e3cff */
[----:B------:R-:W-:Y:S11]  /*7190*/  @P0 BRA `(.L_x_109) ;  /* 0x0000000000040947 */ /* 0x000ff60003800000 */
[----:B------:R-:W-:Y:S04]  /*71a0*/  DEPBAR.LE SB0, 0x1 ;  /* 0x000080400000791a */ /* 0x000fe80000000000 */
.L_x_109:
[----:B------:R-:W-:Y:S05]  /*71b0*/  BSYNC.RECONVERGENT B0 ;  /* 0x0000000000007941 */ /* 0x000fea0003800200 */
.L_x_108:
[----:B------:R-:W-:Y:S01]  /*71c0*/  BAR.SYNC.DEFER_BLOCKING 0x1, 0x80 ;  /* 0x0042000000007b1d */ /* 0x000fe20000010000 */
[----:B------:R-:W-:Y:S01]  /*71d0*/  UISETP.NE.AND UP0, UPT, UR50, -0x2, UPT ;  /* 0xfffffffe3200788c */ /* 0x000fe2000bf05270 */
[----:B------:R-:W-:Y:S08]  /*71e0*/  IADD3 R45, PT, PT, R45, 0x1, RZ ;  /* 0x000000012d2d7810 */ /* 0x000ff00007ffe0ff */
[----:B------:R-:W-:Y:S05]  /*71f0*/  BRA.U !UP0, `(.L_x_110) ;  /* 0x0000000108287547 */ /* 0x000fea000b800000 */
[----:B------:R-:W-:Y:S01]  /*7200*/  ISETP.NE.AND P0, PT, R104, RZ, PT ;  /* 0x000000ff6800720c */ /* 0x000fe20003f05270 */
[----:B------:R-:W-:Y:S01]  /*7210*/  IMAD.U32 R2, RZ, RZ, UR49 ;  /* 0x00000031ff027e24 */ /* 0x000fe2000f8e00ff */
[----:B------:R-:W-:Y:S01]  /*7220*/  UIADD3 UR49, UPT, UPT, UR49, 0x1, URZ ;  /* 0x0000000131317890 */ /* 0x000fe2000fffe0ff */
[----:B-1----:R-:W-:Y:S03]  /*7230*/  IMAD.U32 R0, RZ, RZ, UR37 ;  /* 0x00000025ff007e24 */ /* 0x002fe6000f8e00ff */
[----:B------:R-:W-:Y:S04]  /*7240*/  UISETP.NE.AND UP0, UPT, UR49, 0x3, UPT ;  /* 0x000000033100788c */ /* 0x000fe8000bf05270 */
[----:B------:R-:W-:Y:S03]  /*7250*/  USEL UR49, UR49, URZ, UP0 ;  /* 0x000000ff31317287 */ /* 0x000fe60008000000 */
[----:B------:R-:W-:Y:S05]  /*7260*/  @P0 LEA R2, R2, UR48, 0x3 ;  /* 0x0000003002020c11 */ /* 0x000fea000f8e18ff */
[----:B------:R-:W-:Y:S05]  /*7270*/  @P0 VIADD R2, R2, 0x68 ;  /* 0x0000006802020836 */ /* 0x000fea0000000000 */
[----:B------:R-:W-:Y:S04]  /*7280*/  @P0 PRMT R0, R0, 0x654, R2 ;  /* 0x0000065400000816 */ /* 0x000fe80000000002 */
[----:B------:R2:W-:Y:S03]  /*7290*/  @P0 SYNCS.ARRIVE.TRANS64.RED.A1T0 RZ, [R0+URZ], RZ ;  /* 0x000000ff00ff09a7 */ /* 0x0005e600081004ff */
.L_x_110:
[----:B------:R-:W-:Y:S01]  /*72a0*/  ISETP.NE.AND P2, PT, R101, RZ, PT ;  /* 0x000000ff6500720c */ /* 0x000fe20003f45270 */
[----:B------:R-:W-:Y:S01]  /*72b0*/  UIADD3 UR50, UPT, UPT, UR50, 0x2, URZ ;  /* 0x0000000232327890 */ /* 0x000fe2000fffe0ff */
[----:B------:R-:W-:Y:S01]  /*72c0*/  ISETP.NE.AND P0, PT, R103, 0x2, PT ;  /* 0x000000026700780c */ /* 0x000fe20003f05270 */
[----:B------:R-:W-:Y:S01]  /*72d0*/  IMAD.IADD R14, R43, 0x1, R86 ;  /* 0x000000012b0e7824 */ /* 0x000fe200078e0256 */
[----:B------:R-:W-:Y:S01]  /*72e0*/  ISETP.NE.AND P1, PT, R45, 0x4, PT ;  /* 0x000000042d00780c */ /* 0x000fe20003f25270 */
[----:B------:R-:W-:Y:S01]  /*72f0*/  IMAD.IADD R15, R44, 0x1, R87 ;  /* 0x000000012c0f7824 */ /* 0x000fe200078e0257 */
[----:B------:R-:W-:Y:S02]  /*7300*/  SEL R2, RZ, 0x1, P0 ;  /* 0x00000001ff027807 */ /* 0x000fe40000000000 */
[----:B-12---:R-:W-:Y:S02]  /*7310*/  SEL R0, RZ, 0x1, P1 ;  /* 0x00000001ff007807 */ /* 0x006fe40000800000 */
[----:B------:R-:W-:Y:S02]  /*7320*/  LOP3.LUT R96, R96, R2, RZ, 0x3c, !PT ;  /* 0x0000000260607212 */ /* 0x000fe400078e3cff */
[----:B------:R-:W-:Y:S02]  /*7330*/  LOP3.LUT R97, R97, R0, RZ, 0x3c, !PT ;  /* 0x0000000061617212 */ /* 0x000fe400078e3cff */
[----:B------:R-:W-:Y:S02]  /*7340*/  @P2 R2UR UR36, R95 ;  /* 0x000000005f2422ca */ /* 0x000fe400000e0000 */
[----:B------:R-:W-:Y:S02]  /*7350*/  SEL R103, R103, RZ, P0 ;  /* 0x000000ff67677207 */ /* 0x000fe40000000000 */
[----:B------:R-:W-:Y:S01]  /*7360*/  SEL R45, R45, RZ, P1 ;  /* 0x000000ff2d2d7207 */ /* 0x000fe20000800000 */
[----:B------:R-:W-:Y:S10]  /*7370*/  @P2 BRA `(.L_x_111) ;  /* 0xffffffd800042947 */ /* 0x000ff4000383ffff */
[----:B------:R-:W-:-:S09]  /*7380*/  UISETP.NE.AND UP0, UPT, UR53, URZ, UPT ;  /* 0x000000ff3500728c */ /* 0x000fd2000bf05270 */
[----:B------:R-:W-:Y:S05]  /*7390*/  BRA.U !UP0, `(.L_x_112) ;  /* 0x0000000108487547 */ /* 0x000fea000b800000 */
[----:B------:R-:W1:Y:S02]  /*73a0*/  LDCU.64 UR4, c[0x0][0x890] ;  /* 0x00011200ff0477ac */ /* 0x000e640008000a00 */
[----:B-1----:R-:W-:-:S04]  /*73b0*/  UISETP.NE.U32.AND UP0, UPT, UR4, URZ, UPT ;  /* 0x000000ff0400728c */ /* 0x002fc8000bf05070 */
[----:B------:R-:W-:-:S09]  /*73c0*/  UISETP.NE.AND.EX UP0, UPT, UR5, URZ, UPT, UP0 ;  /* 0x000000ff0500728c */ /* 0x000fd2000bf05300 */
[----:B------:R-:W-:Y:S05]  /*73d0*/  BRA.U UP0, `(.L_x_113) ;  /* 0x00000001000c7547 */ /* 0x000fea000b800000 */
[----:B------:R-:W-:-:S13]  /*73e0*/  FSETP.NEU.AND P0, PT, R49, RZ, PT ;  /* 0x000000ff3100720b */ /* 0x000fda0003f0d000 */
[----:B------:R-:W-:Y:S05]  /*73f0*/  @!P0 EXIT ;  /* 0x000000000000894d */ /* 0x000fea0003800000 */
[----:B------:R-:W-:Y:S05]  /*7400*/  BRA `(.L_x_112) ;  /* 0x00000000002c7947 */ /* 0x000fea0003800000 */
.L_x_113:
[----:B------:R-:W-:Y:S01]  /*7410*/  ISETP.NE.AND P0, PT, R102, RZ, PT ;  /* 0x000000ff6600720c */ /* 0x000fe20003f05270 */
[----:B------:R-:W-:-:S12]  /*7420*/  BSSY.RECONVERGENT B0, `(.L_x_112) ;  /* 0x0000009000007945 */ /* 0x000fd80003800200 */
[----:B------:R-:W-:Y:S05]  /*7430*/  @P0 BRA `(.L_x_114) ;  /* 0x0000000000140947 */ /* 0x000fea0003800000 */
[----:B------:R-:W1:Y:S02]  /*7440*/  LDCU.64 UR4, c[0x0][0x888] ;  /* 0x00011100ff0477ac */ /* 0x000e640008000a00 */
[----:B-1----:R-:W-:-:S04]  /*7450*/  ISETP.NE.U32.AND P0, PT, RZ, UR4, PT ;  /* 0x00000004ff007c0c */ /* 0x002fc8000bf05070 */
[----:B------:R-:W-:-:S13]  /*7460*/  ISETP.NE.AND.EX P0, PT, RZ, UR5, PT, P0 ;  /* 0x00000005ff007c0c */ /* 0x000fda000bf05300 */
[----:B------:R-:W-:Y:S05]  /*7470*/  @!P0 EXIT ;  /* 0x000000000000894d */ /* 0x000fea0003800000 */
[----:B------:R-:W-:Y:S05]  /*7480*/  BRA `(.L_x_115) ;  /* 0x0000000000087947 */ /* 0x000fea0003800000 */
.L_x_114:
[----:B------:R-:W-:-:S13]  /*7490*/  FSETP.NEU.AND P0, PT, R49, RZ, PT ;  /* 0x000000ff3100720b */ /* 0x000fda0003f0d000 */
[----:B------:R-:W-:Y:S05]  /*74a0*/  @!P0 EXIT ;  /* 0x000000000000894d */ /* 0x000fea0003800000 */
.L_x_115:
[----:B------:R-:W-:Y:S05]  /*74b0*/  BSYNC.RECONVERGENT B0 ;  /* 0x0000000000007941 */ /* 0x000fea0003800200 */
.L_x_112:
[----:B------:R-:W-:Y:S01]  /*74c0*/  ULEA UR4, UR49, UR48, 0x3 ;  /* 0x0000003031047291 */ /* 0x000fe2000f8e18ff */
[----:B------:R-:W-:-:S04]  /*74d0*/  DEPBAR.LE SB0, 0x0 ;  /* 0x000080000000791a */ /* 0x000fc80000000000 */
[----:B------:R-:W-:-:S04]  /*74e0*/  UIADD3 UR4, UPT, UPT, UR4, 0x68, URZ ;  /* 0x0000006804047890 */ /* 0x000fc8000fffe0ff */
[----:B------:R-:W-:-:S09]  /*74f0*/  UPRMT UR4, UR37, 0x654, UR4 ;  /* 0x0000065425047896 */ /* 0x000fd20008000004 */
[----:B------:R-:W-:Y:S01]  /*7500*/  SYNCS.ARRIVE.TRANS64.RED.A1T0 RZ, [UR4], RZ ;  /* 0x000000ffffff79a7 */ /* 0x000fe20008100404 */
[----:B------:R-:W-:Y:S05]  /*7510*/  EXIT ;  /* 0x000000000000794d */ /* 0x000fea0003800000 */
.L_x_19:
[----:B--2---:R2:W1:Y:S02]  /*7520*/  SYNCS.PHASECHK.TRANS64.TRYWAIT P0, [R2+URZ+0x100], R3 ;  /* 0x00010003020075a7 */ /* 0x00446400080011ff */
[----:B-1----:R-:W-:Y:S05]  /*7530*/  @!P0 NANOSLEEP.SYNCS 0x989680 ;  /* 0x009896800000895d */ /* 0x002fea0003900000 */
[----:B------:R-:W1:Y:S02]  /*7540*/  @!P0 SYNCS.PHASECHK.TRANS64 P0, [R2+URZ+0x100], R3 ;  /* 0x00010003020085a7 */ /* 0x000e6400080010ff */
[----:B-1----:R-:W-:Y:S05]  /*7550*/  @!P0 BRA `(.L_x_19) ;  /* 0xfffffffc00f08947 */ /* 0x002fea000383ffff */
[----:B------:R-:W-:Y:S05]  /*7560*/  BRA `(.L_x_116) ;  /* 0xffffffa0001c7947 */ /* 0x000fea000383ffff */
.L_x_22:
[----:B-1----:R-:W-:-:S07]  /*7570*/  MOV R2, UR33 ;  /* 0x0000002100027c02 */ /* 0x002fce0008000f00 */
.L_x_117:
[----:B-1----:R1:W2:Y:S02]  /*7580*/  SYNCS.PHASECHK.TRANS64.TRYWAIT P0, [R2+URZ+0x28], R4 ;  /* 0x00002804020075a7 */ /* 0x0022a400080011ff */
[----:B--2---:R-:W-:Y:S05]  /*7590*/  @!P0 NANOSLEEP.SYNCS 0x989680 ;  /* 0x009896800000895d */ /* 0x004fea0003900000 */
[----:B------:R-:W2:Y:S02]  /*75a0*/  @!P0 SYNCS.PHASECHK.TRANS64 P0, [R2+URZ+0x28], R4 ;  /* 0x00002804020085a7 */ /* 0x000ea400080010ff */
[----:B--2---:R-:W-:Y:S05]  /*75b0*/  @!P0 BRA `(.L_x_117) ;  /* 0xfffffffc00f08947 */ /* 0x004fea000383ffff */
[----:B------:R-:W-:Y:S05]  /*75c0*/  BRA `(.L_x_21) ;  /* 0xffffffa0006c7947 */ /* 0x000fea000383ffff */
.L_x_28:
[----:B-1----:R-:W-:-:S07]  /*75d0*/  MOV R2, UR17 ;  /* 0x0000001100027c02 */ /* 0x002fce0008000f00 */
.L_x_118:
[----:B-1----:R1:W2:Y:S02]  /*75e0*/  SYNCS.PHASECHK.TRANS64.TRYWAIT P0, [R2+URZ+0x28], R4 ;  /* 0x00002804020075a7 */ /* 0x0022a400080011ff */
[----:B--2---:R-:W-:Y:S05]  /*75f0*/  @!P0 NANOSLEEP.SYNCS 0x989680 ;  /* 0x009896800000895d */ /* 0x004fea0003900000 */
[----:B------:R-:W2:Y:S02]  /*7600*/  @!P0 SYNCS.PHASECHK.TRANS64 P0, [R2+URZ+0x28], R4 ;  /* 0x00002804020085a7 */ /* 0x000ea400080010ff */
[----:B--2---:R-:W-:Y:S05]  /*7610*/  @!P0 BRA `(.L_x_118) ;  /* 0xfffffffc00f08947 */ /* 0x004fea000383ffff */
[----:B------:R-:W-:Y:S05]  /*7620*/  BRA `(.L_x_27) ;  /* 0xffffffa400147947 */ /* 0x000fea000383ffff */
.L_x_32:
[----:B-1----:R1:W2:Y:S02]  /*7630*/  SYNCS.PHASECHK.TRANS64.TRYWAIT P0, [R2+URZ+0x90], R3 ;  /* 0x00009003020075a7 */ /* 0x0022a400080011ff */
[----:B--2---:R-:W-:Y:S05]  /*7640*/  @!P0 NANOSLEEP.SYNCS 0x989680 ;  /* 0x009896800000895d */ /* 0x004fea0003900000 */
[----:B------:R-:W2:Y:S02]  /*7650*/  @!P0 SYNCS.PHASECHK.TRANS64 P0, [R2+URZ+0x90], R3 ;  /* 0x00009003020085a7 */ /* 0x000ea400080010ff */
[----:B--2---:R-:W-:Y:S05]  /*7660*/  @!P0 BRA `(.L_x_32) ;  /* 0xfffffffc00f08947 */ /* 0x004fea000383ffff */
[----:B------:R-:W-:Y:S05]  /*7670*/  BRA `(.L_x_119) ;  /* 0xffffffa400a47947 */ /* 0x000fea000383ffff */
.L_x_36:
[----:B----4-:R-:W-:-:S07]  /*7680*/  MOV R0, UR5 ;  /* 0x0000000500007c02 */ /* 0x010fce0008000f00 */
.L_x_120:
[----:B-1----:R1:W2:Y:S02]  /*7690*/  SYNCS.PHASECHK.TRANS64.TRYWAIT P0, [R0+URZ], R2 ;  /* 0x00000002000075a7 */ /* 0x0022a400080011ff */
[----:B--2---:R-:W-:Y:S05]  /*76a0*/  @!P0 NANOSLEEP.SYNCS 0x989680 ;  /* 0x009896800000895d */ /* 0x004fea0003900000 */
[----:B------:R-:W2:Y:S02]  /*76b0*/  @!P0 SYNCS.PHASECHK.TRANS64 P0, [R0+URZ], R2 ;  /* 0x00000002000085a7 */ /* 0x000ea400080010ff */
[----:B--2---:R-:W-:Y:S05]  /*76c0*/  @!P0 BRA `(.L_x_120) ;  /* 0xfffffffc00f08947 */ /* 0x004fea000383ffff */
[----:B------:R-:W-:Y:S05]  /*76d0*/  BRA `(.L_x_121) ;  /* 0xffffffac00147947 */ /* 0x000fea000383ffff */
.L_x_37:
[----:B----4-:R-:W-:-:S07]  /*76e0*/  MOV R0, UR5 ;  /* 0x0000000500007c02 */ /* 0x010fce0008000f00 */
.L_x_122:
[----:B-1----:R1:W2:Y:S02]  /*76f0*/  SYNCS.PHASECHK.TRANS64.TRYWAIT P0, [R0+URZ], R3 ;  /* 0x00000003000075a7 */ /* 0x0022a400080011ff */
[----:B--2---:R-:W-:Y:S05]  /*7700*/  @!P0 NANOSLEEP.SYNCS 0x989680 ;  /* 0x009896800000895d */ /* 0x004fea0003900000 */
[----:B------:R-:W2:Y:S02]  /*7710*/  @!P0 SYNCS.PHASECHK.TRANS64 P0, [R0+URZ], R3 ;  /* 0x00000003000085a7 */ /* 0x000ea400080010ff */
[----:B--2---:R-:W-:Y:S05]  /*7720*/  @!P0 BRA `(.L_x_122) ;  /* 0xfffffffc00f08947 */ /* 0x004fea000383ffff */
[----:B------:R-:W-:Y:S05]  /*7730*/  BRA `(.L_x_123) ;  /* 0xffffffac00207947 */ /* 0x000fea000383ffff */
.L_x_38:
[----:B----4-:R-:W-:-:S07]  /*7740*/  MOV R0, UR5 ;  /* 0x0000000500007c02 */ /* 0x010fce0008000f00 */
.L_x_124:
[----:B-1----:R1:W2:Y:S02]  /*7750*/  SYNCS.PHASECHK.TRANS64.TRYWAIT P0, [R0+URZ], R3 ;  /* 0x00000003000075a7 */ /* 0x0022a400080011ff */
[----:B--2---:R-:W-:Y:S05]  /*7760*/  @!P0 NANOSLEEP.SYNCS 0x989680 ;  /* 0x009896800000895d */ /* 0x004fea0003900000 */
[----:B------:R-:W2:Y:S02]  /*7770*/  @!P0 SYNCS.PHASECHK.TRANS64 P0, [R0+URZ], R3 ;  /* 0x00000003000085a7 */ /* 0x000ea400080010ff */
[----:B--2---:R-:W-:Y:S05]  /*7780*/  @!P0 BRA `(.L_x_124) ;  /* 0xfffffffc00f08947 */ /* 0x004fea000383ffff */
[----:B------:R-:W-:Y:S05]  /*7790*/  BRA `(.L_x_125) ;  /* 0xffffffac002c7947 */ /* 0x000fea000383ffff */
.L_x_39:
[----:B----4-:R-:W-:-:S07]  /*77a0*/  MOV R0, UR5 ;  /* 0x0000000500007c02 */ /* 0x010fce0008000f00 */
.L_x_126:
[----:B-1----:R1:W2:Y:S02]  /*77b0*/  SYNCS.PHASECHK.TRANS64.TRYWAIT P0, [R0+URZ], R3 ;  /* 0x00000003000075a7 */ /* 0x0022a400080011ff */
[----:B--2---:R-:W-:Y:S05]  /*77c0*/  @!P0 NANOSLEEP.SYNCS 0x989680 ;  /* 0x009896800000895d */ /* 0x004fea0003900000 */
[----:B------:R-:W2:Y:S02]  /*77d0*/  @!P0 SYNCS.PHASECHK.TRANS64 P0, [R0+URZ], R3 ;  /* 0x00000003000085a7 */ /* 0x000ea400080010ff */
[----:B--2---:R-:W-:Y:S05]  /*77e0*/  @!P0 BRA `(.L_x_126) ;  /* 0xfffffffc00f08947 */ /* 0x004fea000383ffff */
[----:B------:R-:W-:Y:S05]  /*77f0*/  BRA `(.L_x_127) ;  /* 0xffffffac00387947 */ /* 0x000fea000383ffff */
.L_x_42:
[----:B-1----:R1:W2:Y:S02]  /*7800*/  SYNCS.PHASECHK.TRANS64.TRYWAIT P0, [R0+URZ+0xf0], R4 ;  /* 0x0000f004000075a7 */ /* 0x0022a400080011ff */
[----:B--2---:R-:W-:Y:S05]  /*7810*/  @!P0 NANOSLEEP.SYNCS 0x989680 ;  /* 0x009896800000895d */ /* 0x004fea0003900000 */
[----:B------:R-:W2:Y:S02]  /*7820*/  @!P0 SYNCS.PHASECHK.TRANS64 P0, [R0+URZ+0xf0], R4 ;  /* 0x0000f004000085a7 */ /* 0x000ea400080010ff */
[----:B--2---:R-:W-:Y:S05]  /*7830*/  @!P0 BRA `(.L_x_42) ;  /* 0xfffffffc00f08947 */ /* 0x004fea000383ffff */
[----:B------:R-:W-:Y:S05]  /*7840*/  BRA `(.L_x_128) ;  /* 0xffffffac00947947 */ /* 0x000fea000383ffff */
.L_x_43:
[----:B------:R-:W-:-:S07]  /*7850*/  MOV R0, UR5 ;  /* 0x0000000500007c02 */ /* 0x000fce0008000f00 */
.L_x_129:
[----:B-1----:R1:W2:Y:S02]  /*7860*/  SYNCS.PHASECHK.TRANS64.TRYWAIT P0, [R0+URZ+0xa0], R5 ;  /* 0x0000a005000075a7 */ /* 0x0022a400080011ff */
[----:B--2---:R-:W-:Y:S05]  /*7870*/  @!P0 NANOSLEEP.SYNCS 0x989680 ;  /* 0x009896800000895d */ /* 0x004fea0003900000 */
[----:B------:R-:W2:Y:S02]  /*7880*/  @!P0 SYNCS.PHASECHK.TRANS64 P0, [R0+URZ+0xa0], R5 ;  /* 0x0000a005000085a7 */ /* 0x000ea400080010ff */
[----:B--2---:R-:W-:Y:S05]  /*7890*/  @!P0 BRA `(.L_x_129) ;  /* 0xfffffffc00f08947 */ /* 0x004fea000383ffff */
[----:B------:R-:W-:Y:S05]  /*78a0*/  BRA `(.L_x_130) ;  /* 0xffffffac00a47947 */ /* 0x000fea000383ffff */
.L_x_44:
[----:B-1----:R1:W2:Y:S02]  /*78b0*/  SYNCS.PHASECHK.TRANS64.TRYWAIT P1, [R0+URZ+0x90], R4 ;  /* 0x00009004000075a7 */ /* 0x0022a400080211ff */
[----:B--2---:R-:W-:Y:S05]  /*78c0*/  @!P1 NANOSLEEP.SYNCS 0x989680 ;  /* 0x009896800000995d */ /* 0x004fea0003900000 */
[----:B------:R-:W2:Y:S02]  /*78d0*/  @!P1 SYNCS.PHASECHK.TRANS64 P1, [R0+URZ+0x90], R4 ;  /* 0x00009004000095a7 */ /* 0x000ea400080210ff */
[----:B--2---:R-:W-:Y:S05]  /*78e0*/  @!P1 BRA `(.L_x_44) ;  /* 0xfffffffc00f09947 */ /* 0x004fea000383ffff */
[----:B------:R-:W-:Y:S05]  /*78f0*/  BRA `(.L_x_131) ;  /* 0xffffffac00d47947 */ /* 0x000fea000383ffff */
.L_x_47:
[----:B------:R-:W-:-:S07]  /*7900*/  MOV R0, UR5 ;  /* 0x0000000500007c02 */ /* 0x000fce0008000f00 */
.L_x_132:
[----:B-1----:R1:W2:Y:S02]  /*7910*/  SYNCS.PHASECHK.TRANS64.TRYWAIT P0, [R0+URZ+0xa0], R2 ;  /* 0x0000a002000075a7 */ /* 0x0022a400080011ff */
[----:B--2---:R-:W-:Y:S05]  /*7920*/  @!P0 NANOSLEEP.SYNCS 0x989680 ;  /* 0x009896800000895d */ /* 0x004fea0003900000 */
[----:B------:R-:W2:Y:S02]  /*7930*/  @!P0 SYNCS.PHASECHK.TRANS64 P0, [R0+URZ+0xa0], R2 ;  /* 0x0000a002000085a7 */ /* 0x000ea400080010ff */
[----:B--2---:R-:W-:Y:S05]  /*7940*/  @!P0 BRA `(.L_x_132) ;  /* 0xfffffffc00f08947 */ /* 0x004fea000383ffff */
[----:B------:R-:W-:Y:S05]  /*7950*/  BRA `(.L_x_46) ;  /* 0xffffffb000287947 */ /* 0x000fea000383ffff */
.L_x_54:
[----:B-1----:R1:W2:Y:S02]  /*7960*/  SYNCS.PHASECHK.TRANS64.TRYWAIT P1, [R0+URZ+0x90], R2 ;  /* 0x00009002000075a7 */ /* 0x0022a400080211ff */
[----:B--2---:R-:W-:Y:S05]  /*7970*/  @!P1 NANOSLEEP.SYNCS 0x989680 ;  /* 0x009896800000995d */ /* 0x004fea0003900000 */
[----:B------:R-:W2:Y:S02]  /*7980*/  @!P1 SYNCS.PHASECHK.TRANS64 P1, [R0+URZ+0x90], R2 ;  /* 0x00009002000095a7 */ /* 0x000ea400080210ff */
[----:B--2---:R-:W-:Y:S05]  /*7990*/  @!P1 BRA `(.L_x_54) ;  /* 0xfffffffc00f09947 */ /* 0x004fea000383ffff */
[----:B------:R-:W-:Y:S05]  /*79a0*/  BRA `(.L_x_133) ;  /* 0xffffffb400987947 */ /* 0x000fea000383ffff */
.L_x_55:
[----:B------:R-:W-:-:S07]  /*79b0*/  MOV R2, UR7 ;  /* 0x0000000700027c02 */ /* 0x000fce0008000f00 */
.L_x_134:
[----:B-1----:R1:W2:Y:S02]  /*79c0*/  SYNCS.PHASECHK.TRANS64.TRYWAIT P0, [R2+URZ+0xd0], R0 ;  /* 0x0000d000020075a7 */ /* 0x0022a400080011ff */
[----:B--2---:R-:W-:Y:S05]  /*79d0*/  @!P0 NANOSLEEP.SYNCS 0x989680 ;  /* 0x009896800000895d */ /* 0x004fea0003900000 */
[----:B------:R-:W2:Y:S02]  /*79e0*/  @!P0 SYNCS.PHASECHK.TRANS64 P0, [R2+URZ+0xd0], R0 ;  /* 0x0000d000020085a7 */ /* 0x000ea400080010ff */
[----:B--2---:R-:W-:Y:S05]  /*79f0*/  @!P0 BRA `(.L_x_134) ;  /* 0xfffffffc00f08947 */ /* 0x004fea000383ffff */
[----:B------:R-:W-:Y:S05]  /*7a00*/  BRA `(.L_x_135) ;  /* 0xffffffb400d07947 */ /* 0x000fea000383ffff */
.L_x_58:
[----:B------:R-:W-:Y:S07]  /*7a10*/  MOV R0, UR6 ;  /* 0x0000000600007c02 */ /* 0x000fee0008000f00 */
.L_x_136:
[----:B-1----:R1:W2:Y:S02]  /*7a20*/  SYNCS.PHASECHK.TRANS64.TRYWAIT P0, [R0+URZ], R2 ;  /* 0x00000002000075a7 */ /* 0x0022a400080011ff */
[----:B--2---:R-:W-:Y:S05]  /*7a30*/  @!P0 NANOSLEEP.SYNCS 0x989680 ;  /* 0x009896800000895d */ /* 0x004fea0003900000 */
[----:B------:R-:W2:Y:S02]  /*7a40*/  @!P0 SYNCS.PHASECHK.TRANS64 P0, [R0+URZ], R2 ;  /* 0x00000002000085a7 */ /* 0x000ea400080010ff */
[----:B--2---:R-:W-:Y:S05]  /*7a50*/  @!P0 BRA `(.L_x_136) ;  /* 0xfffffffc00f08947 */ /* 0x004fea000383ffff */
[----:B------:R-:W-:Y:S05]  /*7a60*/  BRA `(.L_x_57) ;  /* 0xffffffb400ec7947 */ /* 0x000fea000383ffff */
.L_x_61:
[----:B------:R-:W-:-:S07]  /*7a70*/  MOV R0, UR6 ;  /* 0x0000000600007c02 */ /* 0x000fce0008000f00 */
.L_x_137:
[----:B--2---:R2:W4:Y:S02]  /*7a80*/  SYNCS.PHASECHK.TRANS64.TRYWAIT P0, [R0+URZ], R2 ;  /* 0x00000002000075a7 */ /* 0x00452400080011ff */
[----:B----4-:R-:W-:Y:S05]  /*7a90*/  @!P0 NANOSLEEP.SYNCS 0x989680 ;  /* 0x009896800000895d */ /* 0x010fea0003900000 */
[----:B------:R-:W4:Y:S02]  /*7aa0*/  @!P0 SYNCS.PHASECHK.TRANS64 P0, [R0+URZ], R2 ;  /* 0x00000002000085a7 */ /* 0x000f2400080010ff */
[----:B----4-:R-:W-:Y:S05]  /*7ab0*/  @!P0 BRA `(.L_x_137) ;  /* 0xfffffffc00f08947 */ /* 0x010fea000383ffff */
[----:B------:R-:W-:Y:S05]  /*7ac0*/  BRA `(.L_x_138) ;  /* 0xffffffb800c87947 */ /* 0x000fea000383ffff */
.L_x_62:
[----:B------:R-:W-:-:S07]  /*7ad0*/  MOV R0, UR6 ;  /* 0x0000000600007c02 */ /* 0x000fce0008000f00 */
.L_x_139:
[----:B-1----:R1:W2:Y:S02]  /*7ae0*/  SYNCS.PHASECHK.TRANS64.TRYWAIT P0, [R0+URZ], R3 ;  /* 0x00000003000075a7 */ /* 0x0022a400080011ff */
[----:B--2---:R-:W-:Y:S05]  /*7af0*/  @!P0 NANOSLEEP.SYNCS 0x989680 ;  /* 0x009896800000895d */ /* 0x004fea0003900000 */
[----:B------:R-:W2:Y:S02]  /*7b00*/  @!P0 SYNCS.PHASECHK.TRANS64 P0, [R0+URZ], R3 ;  /* 0x00000003000085a7 */ /* 0x000ea400080010ff */
[----:B--2---:R-:W-:Y:S05]  /*7b10*/  @!P0 BRA `(.L_x_139) ;  /* 0xfffffffc00f08947 */ /* 0x004fea000383ffff */
[----:B------:R-:W-:Y:S05]  /*7b20*/  BRA `(.L_x_140) ;  /* 0xffffffb800d47947 */ /* 0x000fea000383ffff */
.L_x_63:
[----:B------:R-:W-:-:S07]  /*7b30*/  MOV R0, UR6 ;  /* 0x0000000600007c02 */ /* 0x000fce0008000f00 */
.L_x_141:
[----:B-1----:R1:W2:Y:S02]  /*7b40*/  SYNCS.PHASECHK.TRANS64.TRYWAIT P0, [R0+URZ], R3 ;  /* 0x00000003000075a7 */ /* 0x0022a400080011ff */
[----:B--2---:R-:W-:Y:S05]  /*7b50*/  @!P0 NANOSLEEP.SYNCS 0x989680 ;  /* 0x009896800000895d */ /* 0x004fea0003900000 */
[----:B------:R-:W2:Y:S02]  /*7b60*/  @!P0 SYNCS.PHASECHK.TRANS64 P0, [R0+URZ], R3 ;  /* 0x00000003000085a7 */ /* 0x000ea400080010ff */
[----:B--2---:R-:W-:Y:S05]  /*7b70*/  @!P0 BRA `(.L_x_141) ;  /* 0xfffffffc00f08947 */ /* 0x004fea000383ffff */
[----:B------:R-:W-:Y:S05]  /*7b80*/  BRA `(.L_x_142) ;  /* 0xffffffb800e07947 */ /* 0x000fea000383ffff */
.L_x_64:
[----:B-1----:R-:W-:-:S07]  /*7b90*/  MOV R0, UR7 ;  /* 0x0000000700007c02 */ /* 0x002fce0008000f00 */
.L_x_143:
[----:B-1----:R1:W2:Y:S02]  /*7ba0*/  SYNCS.PHASECHK.TRANS64.TRYWAIT P0, [R0+URZ], R2 ;  /* 0x00000002000075a7 */ /* 0x0022a400080011ff */
[----:B--2---:R-:W-:Y:S05]  /*7bb0*/  @!P0 NANOSLEEP.SYNCS 0x989680 ;  /* 0x009896800000895d */ /* 0x004fea0003900000 */
[----:B------:R-:W2:Y:S02]  /*7bc0*/  @!P0 SYNCS.PHASECHK.TRANS64 P0, [R0+URZ], R2 ;  /* 0x00000002000085a7 */ /* 0x000ea400080010ff */
[----:B--2---:R-:W-:Y:S05]  /*7bd0*/  @!P0 BRA `(.L_x_143) ;  /* 0xfffffffc00f08947 */ /* 0x004fea000383ffff */
[----:B------:R-:W-:Y:S05]  /*7be0*/  BRA `(.L_x_144) ;  /* 0xffffffb800ec7947 */ /* 0x000fea000383ffff */
.L_x_69:
[----:B--2---:R2:W3:Y:S02]  /*7bf0*/  SYNCS.PHASECHK.TRANS64.TRYWAIT P0, [R0+URZ+0x90], R2 ;  /* 0x00009002000075a7 */ /* 0x0044e400080011ff */
[----:B---3--:R-:W-:Y:S05]  /*7c00*/  @!P0 NANOSLEEP.SYNCS 0x989680 ;  /* 0x009896800000895d */ /* 0x008fea0003900000 */
[----:B------:R-:W3:Y:S02]  /*7c10*/  @!P0 SYNCS.PHASECHK.TRANS64 P0, [R0+URZ+0x90], R2 ;  /* 0x00009002000085a7 */ /* 0x000ee400080010ff */
[----:B---3--:R-:W-:Y:S05]  /*7c20*/  @!P0 BRA `(.L_x_69) ;  /* 0xfffffffc00f08947 */ /* 0x008fea000383ffff */
[----:B------:R-:W-:Y:S05]  /*7c30*/  BRA `(.L_x_145) ;  /* 0xffffffbc00e87947 */ /* 0x000fea000383ffff */
.L_x_72:
[----:B------:R-:W-:Y:S07]  /*7c40*/  MOV R0, UR7 ;  /* 0x0000000700007c02 */ /* 0x000fee0008000f00 */
.L_x_146:
[----:B--2---:R2:W3:Y:S02]  /*7c50*/  SYNCS.PHASECHK.TRANS64.TRYWAIT P0, [R0+URZ+0x88], R2 ;  /* 0x00008802000075a7 */ /* 0x0044e400080011ff */
[----:B---3--:R-:W-:Y:S05]  /*7c60*/  @!P0 NANOSLEEP.SYNCS 0x989680 ;  /* 0x009896800000895d */ /* 0x008fea0003900000 */
[----:B------:R-:W3:Y:S02]  /*7c70*/  @!P0 SYNCS.PHASECHK.TRANS64 P0, [R0+URZ+0x88], R2 ;  /* 0x00008802000085a7 */ /* 0x000ee400080010ff */
[----:B---3--:R-:W-:Y:S05]  /*7c80*/  @!P0 BRA `(.L_x_146) ;  /* 0xfffffffc00f08947 */ /* 0x008fea000383ffff */
[----:B------:R-:W-:Y:S05]  /*7c90*/  BRA `(.L_x_71) ;  /* 0xffffffc000c87947 */ /* 0x000fea000383ffff */
.L_x_75:
[----:B------:R-:W-:Y:S07]  /*7ca0*/  MOV R0, UR15 ;  /* 0x0000000f00007c02 */ /* 0x000fee0008000f00 */
.L_x_147:
[----:B-1----:R1:W2:Y:S02]  /*7cb0*/  SYNCS.PHASECHK.TRANS64.TRYWAIT P0, [R0+URZ+0x68], R9 ;  /* 0x00006809000075a7 */ /* 0x0022a400080011ff */
[----:B--2---:R-:W-:Y:S05]  /*7cc0*/  @!P0 NANOSLEEP.SYNCS 0x989680 ;  /* 0x009896800000895d */ /* 0x004fea0003900000 */
[----:B------:R-:W2:Y:S02]  /*7cd0*/  @!P0 SYNCS.PHASECHK.TRANS64 P0, [R0+URZ+0x68], R9 ;  /* 0x00006809000085a7 */ /* 0x000ea400080010ff */
[----:B--2---:R-:W-:Y:S05]  /*7ce0*/  @!P0 BRA `(.L_x_147) ;  /* 0xfffffffc00f08947 */ /* 0x004fea000383ffff */
[----:B------:R-:W-:Y:S05]  /*7cf0*/  BRA `(.L_x_148) ;  /* 0xffffffc400407947 */ /* 0x000fea000383ffff */
.L_x_76:
[----:B------:R-:W-:Y:S07]  /*7d00*/  MOV R0, UR13 ;  /* 0x0000000d00007c02 */ /* 0x000fee0008000f00 */
.L_x_149:
[----:B-1----:R1:W2:Y:S02]  /*7d10*/  SYNCS.PHASECHK.TRANS64.TRYWAIT P0, [R0+URZ+0x68], R14 ;  /* 0x0000680e000075a7 */ /* 0x0022a400080011ff */
[----:B--2---:R-:W-:Y:S05]  /*7d20*/  @!P0 NANOSLEEP.SYNCS 0x989680 ;  /* 0x009896800000895d */ /* 0x004fea0003900000 */
[----:B------:R-:W2:Y:S02]  /*7d30*/  @!P0 SYNCS.PHASECHK.TRANS64 P0, [R0+URZ+0x68], R14 ;  /* 0x0000680e000085a7 */ /* 0x000ea400080010ff */
[----:B--2---:R-:W-:Y:S05]  /*7d40*/  @!P0 BRA `(.L_x_149) ;  /* 0xfffffffc00f08947 */ /* 0x004fea000383ffff */
[----:B------:R-:W-:Y:S05]  /*7d50*/  BRA `(.L_x_150) ;  /* 0xffffffc400e07947 */ /* 0x000fea000383ffff */
.L_x_78:
[----:B------:R-:W-:-:S07]  /*7d60*/  MOV R0, UR4 ;  /* 0x0000000400007c02 */ /* 0x000fce0008000f00 */
.L_x_151:
[----:B-1----:R1:W3:Y:S02]  /*7d70*/  SYNCS.PHASECHK.TRANS64.TRYWAIT P0, [R0+URZ], R2 ;  /* 0x00000002000075a7 */ /* 0x0022e400080011ff */
[----:B---3--:R-:W-:Y:S05]  /*7d80*/  @!P0 NANOSLEEP.SYNCS 0x989680 ;  /* 0x009896800000895d */ /* 0x008fea0003900000 */
[----:B------:R-:W3:Y:S02]  /*7d90*/  @!P0 SYNCS.PHASECHK.TRANS64 P0, [R0+URZ], R2 ;  /* 0x00000002000085a7 */ /* 0x000ee400080010ff */
[----:B---3--:R-:W-:Y:S05]  /*7da0*/  @!P0 BRA `(.L_x_151) ;  /* 0xfffffffc00f08947 */ /* 0x008fea000383ffff */
[----:B------:R-:W-:Y:S05]  /*7db0*/  BRA `(.L_x_152) ;  /* 0xffffffc8006c7947 */ /* 0x000fea000383ffff */
.L_x_79:
[----:B------:R-:W-:-:S07]  /*7dc0*/  MOV R0, UR4 ;  /* 0x0000000400007c02 */ /* 0x000fce0008000f00 */
.L_x_153:
[----:B-1----:R1:W3:Y:S02]  /*7dd0*/  SYNCS.PHASECHK.TRANS64.TRYWAIT P0, [R0+URZ], R2 ;  /* 0x00000002000075a7 */ /* 0x0022e400080011ff */
[----:B---3--:R-:W-:Y:S05]  /*7de0*/  @!P0 NANOSLEEP.SYNCS 0x989680 ;  /* 0x009896800000895d */ /* 0x008fea0003900000 */
[----:B------:R-:W3:Y:S02]  /*7df0*/  @!P0 SYNCS.PHASECHK.TRANS64 P0, [R0+URZ], R2 ;  /* 0x00000002000085a7 */ /* 0x000ee400080010ff */
[----:B---3--:R-:W-:Y:S05]  /*7e00*/  @!P0 BRA `(.L_x_153) ;  /* 0xfffffffc00f08947 */ /* 0x008fea000383ffff */
[----:B------:R-:W-:Y:S05]  /*7e10*/  BRA `(.L_x_154) ;  /* 0xffffffc800787947 */ /* 0x000fea000383ffff */
.L_x_81:
[----:B--2---:R2:W4:Y:S02]  /*7e20*/  SYNCS.PHASECHK.TRANS64.TRYWAIT P0, [R0+URZ+0x90], R2 ;  /* 0x00009002000075a7 */ /* 0x00452400080011ff */
[----:B----4-:R-:W-:Y:S05]  /*7e30*/  @!P0 NANOSLEEP.SYNCS 0x989680 ;  /* 0x009896800000895d */ /* 0x010fea0003900000 */
[----:B------:R-:W4:Y:S02]  /*7e40*/  @!P0 SYNCS.PHASECHK.TRANS64 P0, [R0+URZ+0x90], R2 ;  /* 0x00009002000085a7 */ /* 0x000f2400080010ff */
[----:B----4-:R-:W-:Y:S05]  /*7e50*/  @!P0 BRA `(.L_x_81) ;  /* 0xfffffffc00f08947 */ /* 0x010fea000383ffff */
[----:B------:R-:W-:Y:S05]  /*7e60*/  BRA `(.L_x_155) ;  /* 0xffffffcc005c7947 */ /* 0x000fea000383ffff */
.L_x_91:
[----:B-1----:R1:W3:Y:S02]  /*7e70*/  SYNCS.PHASECHK.TRANS64.TRYWAIT P1, [R0+URZ+0x50], R3 ;  /* 0x00005003000075a7 */ /* 0x0022e400080211ff */
[----:B---3--:R-:W-:Y:S05]  /*7e80*/  @!P1 NANOSLEEP.SYNCS 0x989680 ;  /* 0x009896800000995d */ /* 0x008fea0003900000 */
[----:B------:R-:W3:Y:S02]  /*7e90*/  @!P1 SYNCS.PHASECHK.TRANS64 P1, [R0+URZ+0x50], R3 ;  /* 0x00005003000095a7 */ /* 0x000ee400080210ff */
[----:B---3--:R-:W-:Y:S05]  /*7ea0*/  @!P1 BRA `(.L_x_91) ;  /* 0xfffffffc00f09947 */ /* 0x008fea000383ffff */
[----:B------:R-:W-:Y:S05]  /*7eb0*/  BRA `(.L_x_90) ;  /* 0xffffffd8008c7947 */ /* 0x000fea000383ffff */
.L_x_93:
[----:B-1----:R1:W4:Y:S02]  /*7ec0*/  SYNCS.PHASECHK.TRANS64.TRYWAIT P0, [R73+URZ+0xb0], R2 ;  /* 0x0000b002490075a7 */ /* 0x00232400080011ff */
[----:B----4-:R-:W-:Y:S05]  /*7ed0*/  @!P0 NANOSLEEP.SYNCS 0x989680 ;  /* 0x009896800000895d */ /* 0x010fea0003900000 */
[----:B------:R-:W4:Y:S02]  /*7ee0*/  @!P0 SYNCS.PHASECHK.TRANS64 P0, [R73+URZ+0xb0], R2 ;  /* 0x0000b002490085a7 */ /* 0x000f2400080010ff */
[----:B----4-:R-:W-:Y:S05]  /*7ef0*/  @!P0 BRA `(.L_x_93) ;  /* 0xfffffffc00f08947 */ /* 0x010fea000383ffff */
[----:B------:R-:W-:Y:S05]  /*7f00*/  BRA `(.L_x_92) ;  /* 0xffffffd800c47947 */ /* 0x000fea000383ffff */
.L_x_104:
[----:B--2---:R2:W4:Y:S02]  /*7f10*/  SYNCS.PHASECHK.TRANS64.TRYWAIT P0, [R2+URZ+0x50], R107 ;  /* 0x0000506b020075a7 */ /* 0x00452400080011ff */
[----:B----4-:R-:W-:Y:S05]  /*7f20*/  @!P0 NANOSLEEP.SYNCS 0x989680 ;  /* 0x009896800000895d */ /* 0x010fea0003900000 */
[----:B------:R-:W4:Y:S02]  /*7f30*/  @!P0 SYNCS.PHASECHK.TRANS64 P0, [R2+URZ+0x50], R107 ;  /* 0x0000506b020085a7 */ /* 0x000f2400080010ff */
[----:B----4-:R-:W-:Y:S05]  /*7f40*/  @!P0 BRA `(.L_x_104) ;  /* 0xfffffffc00f08947 */ /* 0x010fea000383ffff */
[----:B------:R-:W-:Y:S05]  /*7f50*/  BRA `(.L_x_103) ;  /* 0xffffffe400ac7947 */ /* 0x000fea000383ffff */
        .weak           $__internal_0_$__cuda_sm10x_tcgen05_guardrail_trap_col_being_dealloced_not_returned_by_alloc
        .type           $__internal_0_$__cuda_sm10x_tcgen05_guardrail_trap_col_being_dealloced_not_returned_by_alloc,@function
        .size           $__internal_0_$__cuda_sm10x_tcgen05_guardrail_trap_col_being_dealloced_not_returned_by_alloc,($__internal_1_$__cuda_sm10x_tcgen05_guardrail_trap_phase_invalid_during_alloc - $__internal_0_$__cuda_sm10x_tcgen05_guardrail_trap_col_being_dealloced_not_returned_by_alloc)
$__internal_0_$__cuda_sm10x_tcgen05_guardrail_trap_col_being_dealloced_not_returned_by_alloc:
[----:B------:R-:W-:Y:S05]  /*7f60*/  BPT.TRAP 0x1 ;  /* 0x000000040000795c */ /* 0x000fea0000300000 */
[----:B------:R-:W-:-:S04]  /*7f70*/  HFMA2 R3, -RZ, RZ, 0, 0 ;  /* 0x00000000ff037431 */ /* 0x000fc800000001ff */
[----:B------:R-:W-:Y:S05]  /*7f80*/  RET.REL.NODEC R2 `(_ZN7cutlass13device_kernelINS_4gemm6kernel13GemmUniversalIN4cute5tupleIJiiiiEEENS1_10collective13CollectiveMmaINS1_35MainloopSm100TmaUmmaWarpSpecializedILi5ELi2ELi4ENS5_IJNS4_1CILi1EEESB_SB_EEEEENS5_IJNSA_ILi128EEENSA_ILi64EEESF_EEENS_6half_tENS5_IJlSB_lEEESH_SI_NS4_8TiledMMAINS4_8MMA_AtomIJNS4_20SM100_MMA_F16BF16_SSISH_SH_fLi128ELi64ELNS4_4UMMA5MajorE0ELSN_0ELNSM_7ScaleInE0ELSO_0EEEEEENS4_6LayoutISC_NS5_IJNSA_ILi0EEESS_SS_EEEEENS5_IJNS4_10UnderscoreESV_SV_EEEEENS4_13SM90_TMA_LOADENS4_14ComposedLayoutINS4_7SwizzleILi3ELi4ELi3EEENS4_18smem_ptr_flag_bitsILi16EEENSR_INS5_IJNSA_ILi8EEESF_EEENS5_IJSF_SB_EEEEEEEvNS4_8identityESY_S18_vS19_EENS_8epilogue10collective18CollectiveEpilogueINS1B_23Sm100TmaWarpSpecializedILi3ELi2ELi32ELb1ELb0EEEJSG_NS5_IJNSR_ISE_SB_EENSR_INSA_ILi32EEESB_EEEEESH_SI_SH_SI_NS1B_6fusion15FusionCallbacksIS1F_NS1K_17LinearCombinationISH_fSH_fLNS_15FloatRoundStyleE2EEESG_S1J_JEEENS4_5SM1004TMEM4LOAD26SM100_TMEM_LOAD_32dp32b32xESY_NSZ_INS10_ILi2ELi4ELi3EEES13_NSR_INS5_IJS14_S1H_EEENS5_IJS1H_SB_EEEEEEENS4_39AutoVectorizingCopyWithAssumedAlignmentILi128EEENS4_14SM90_TMA_STOREES1Y_S20_S20_EEEvvEEEEvNT_6ParamsE) ;  /* 0xffffff80021c7950 */ /* 0x000fea0003c3ffff */
        .weak           $__internal_1_$__cuda_sm10x_tcgen05_guardrail_trap_phase_invalid_during_alloc
        .type           $__internal_1_$__cuda_sm10x_tcgen05_guardrail_trap_phase_invalid_during_alloc,@function
        .size           $__internal_1_$__cuda_sm10x_tcgen05_guardrail_trap_phase_invalid_during_alloc,($__internal_2_$__cuda_sm10x_tcgen05_guardrail_trap_unallocated_columns_being_dealloced - $__internal_1_$__cuda_sm10x_tcgen05_guardrail_trap_phase_invalid_during_alloc)
$__internal_1_$__cuda_sm10x_tcgen05_guardrail_trap_phase_invalid_during_alloc:
[----:B------:R-:W-:Y:S05]  /*7f90*/  BPT.TRAP 0x1 ;  /* 0x000000040000795c */ /* 0x000fea0000300000 */
[----:B------:R-:W-:-:S04]  /*7fa0*/  MOV R3, 0x0 ;  /* 0x0000000000037802 */ /* 0x000fc80000000f00 */
[----:B------:R-:W-:Y:S05]  /*7fb0*/  RET.REL.NODEC R2 `(_ZN7cutlass13device_kernelINS_4gemm6kernel13GemmUniversalIN4cute5tupleIJiiiiEEENS1_10collective13CollectiveMmaINS1_35MainloopSm100TmaUmmaWarpSpecializedILi5ELi2ELi4ENS5_IJNS4_1CILi1EEESB_SB_EEEEENS5_IJNSA_ILi128EEENSA_ILi64EEESF_EEENS_6half_tENS5_IJlSB_lEEESH_SI_NS4_8TiledMMAINS4_8MMA_AtomIJNS4_20SM100_MMA_F16BF16_SSISH_SH_fLi128ELi64ELNS4_4UMMA5MajorE0ELSN_0ELNSM_7ScaleInE0ELSO_0EEEEEENS4_6LayoutISC_NS5_IJNSA_ILi0EEESS_SS_EEEEENS5_IJNS4_10UnderscoreESV_SV_EEEEENS4_13SM90_TMA_LOADENS4_14ComposedLayoutINS4_7SwizzleILi3ELi4ELi3EEENS4_18smem_ptr_flag_bitsILi16EEENSR_INS5_IJNSA_ILi8EEESF_EEENS5_IJSF_SB_EEEEEEEvNS4_8identityESY_S18_vS19_EENS_8epilogue10collective18CollectiveEpilogueINS1B_23Sm100TmaWarpSpecializedILi3ELi2ELi32ELb1ELb0EEEJSG_NS5_IJNSR_ISE_SB_EENSR_INSA_ILi32EEESB_EEEEESH_SI_SH_SI_NS1B_6fusion15FusionCallbacksIS1F_NS1K_17LinearCombinationISH_fSH_fLNS_15FloatRoundStyleE2EEESG_S1J_JEEENS4_5SM1004TMEM4LOAD26SM100_TMEM_LOAD_32dp32b32xESY_NSZ_INS10_ILi2ELi4ELi3EEES13_NSR_INS5_IJS14_S1H_EEENS5_IJS1H_SB_EEEEEEENS4_39AutoVectorizingCopyWithAssumedAlignmentILi128EEENS4_14SM90_TMA_STOREES1Y_S20_S20_EEEvvEEEEvNT_6ParamsE) ;  /* 0xffffff8002107950 */ /* 0x000fea0003c3ffff */
        .weak           $__internal_2_$__cuda_sm10x_tcgen05_guardrail_trap_unallocated_columns_being_dealloced
        .type           $__internal_2_$__cuda_sm10x_tcgen05_guardrail_trap_unallocated_columns_being_dealloced,@function
        .size           $__internal_2_$__cuda_sm10x_tcgen05_guardrail_trap_unallocated_columns_being_dealloced,(.L_x_157 - $__internal_2_$__cuda_sm10x_tcgen05_guardrail_trap_unallocated_columns_being_dealloced)
$__internal_2_$__cuda_sm10x_tcgen05_guardrail_trap_unallocated_columns_being_dealloced:
[----:B------:R-:W-:Y:S05]  /*7fc0*/  BPT.TRAP 0x1 ;  /* 0x000000040000795c */ /* 0x000fea0000300000 */
[----:B------:R-:W-:-:S04]  /*7fd0*/  HFMA2 R3, -RZ, RZ, 0, 0 ;  /* 0x00000000ff037431 */ /* 0x000fc800000001ff */
[----:B------:R-:W-:Y:S05]  /*7fe0*/  RET.REL.NODEC R2 `(_ZN7cutlass13device_kernelINS_4gemm6kernel13GemmUniversalIN4cute5tupleIJiiiiEEENS1_10collective13CollectiveMmaINS1_35MainloopSm100TmaUmmaWarpSpecializedILi5ELi2ELi4ENS5_IJNS4_1CILi1EEESB_SB_EEEEENS5_IJNSA_ILi128EEENSA_ILi64EEESF_EEENS_6half_tENS5_IJlSB_lEEESH_SI_NS4_8TiledMMAINS4_8MMA_AtomIJNS4_20SM100_MMA_F16BF16_SSISH_SH_fLi128ELi64ELNS4_4UMMA5MajorE0ELSN_0ELNSM_7ScaleInE0ELSO_0EEEEEENS4_6LayoutISC_NS5_IJNSA_ILi0EEESS_SS_EEEEENS5_IJNS4_10UnderscoreESV_SV_EEEEENS4_13SM90_TMA_LOADENS4_14ComposedLayoutINS4_7SwizzleILi3ELi4ELi3EEENS4_18smem_ptr_flag_bitsILi16EEENSR_INS5_IJNSA_ILi8EEESF_EEENS5_IJSF_SB_EEEEEEEvNS4_8identityESY_S18_vS19_EENS_8epilogue10collective18CollectiveEpilogueINS1B_23Sm100TmaWarpSpecializedILi3ELi2ELi32ELb1ELb0EEEJSG_NS5_IJNSR_ISE_SB_EENSR_INSA_ILi32EEESB_EEEEESH_SI_SH_SI_NS1B_6fusion15FusionCallbacksIS1F_NS1K_17LinearCombinationISH_fSH_fLNS_15FloatRoundStyleE2EEESG_S1J_JEEENS4_5SM1004TMEM4LOAD26SM100_TMEM_LOAD_32dp32b32xESY_NSZ_INS10_ILi2ELi4ELi3EEES13_NSR_INS5_IJS14_S1H_EEENS5_IJS1H_SB_EEEEEEENS4_39AutoVectorizingCopyWithAssumedAlignmentILi128EEENS4_14SM90_TMA_STOREES1Y_S20_S20_EEEvvEEEEvNT_6ParamsE) ;  /* 0xffffff8002047950 */ /* 0x000fea0003c3ffff */
.L_x_156:
[----:B------:R-:W-:-:S00]  /*7ff0*/  BRA `(.L_x_156) ;  /* 0xfffffffc00fc7947 */ /* 0x000fc0000383ffff */
[----:B------:R-:W-:-:S00]  /*8000*/  NOP ;  /* 0x0000000000007918 */ /* 0x000fc00000000000 */
[----:B------:R-:W-:-:S00]  /*8010*/  NOP ;  /* 0x0000000000007918 */ /* 0x000fc00000000000 */
[----:B------:R-:W-:-:S00]  /*8020*/  NOP ;  /* 0x0000000000007918 */ /* 0x000fc00000000000 */
[----:B------:R-:W-:-:S00]  /*8030*/  NOP ;  /* 0x0000000000007918 */ /* 0x000fc00000000000 */
[----:B------:R-:W-:-:S00]  /*8040*/  NOP ;  /* 0x0000000000007918 */ /* 0x000fc00000000000 */
[----:B------:R-:W-:-:S00]  /*8050*/  NOP ;  /* 0x0000000000007918 */ /* 0x000fc00000000000 */
[----:B------:R-:W-:-:S00]  /*8060*/  NOP ;  /* 0x0000000000007918 */ /* 0x000fc00000000000 */
[----:B------:R-:W-:-:S00]  /*8070*/  NOP ;  /* 0x0000000000007918 */ /* 0x000fc00000000000 */
.L_x_157:


//--------------------- .nv.global.init           --------------------------
	.section	.nv.global.init,"aw",@progbits
.nv.global.init:
	.type		$str$27,@object
	.size		$str$27,($str$28 - $str$27)
$str$27:
        /*0000*/ 	.byte	0x28, 0x61, 0x64, 0x64, 0x72, 0x65, 0x73, 0x73, 0x20, 0x26, 0x20, 0x6d, 0x61, 0x73, 0x6b, 0x29
        /*0010*/ 	.byte	0x20, 0x3d, 0x3d, 0x20, 0x30, 0x00
	.type		$str$28,@object
	.size		$str$28,($str$26 - $str$28)
$str$28:
        /*0016*/ 	.byte	0x2f, 0x74, 0x6d, 0x70, 0x2f, 0x63, 0x75, 0x74, 0x6c, 0x61, 0x73, 0x73, 0x5f, 0x73, 0x77, 0x65
        /*0026*/ 	.byte	0x65, 0x70, 0x5f, 0x73, 0x72, 0x63, 0x2f, 0x69, 0x6e, 0x63, 0x6c, 0x75, 0x64, 0x65, 0x2f, 0x63
        /*0036*/ 	.byte	0x75, 0x74, 0x65, 0x2f, 0x70, 0x6f, 0x69, 0x6e, 0x74, 0x65, 0x72, 0x5f, 0x66, 0x6c, 0x61, 0x67
        /*0046*/ 	.byte	0x67, 0x65, 0x64, 0x2e, 0x68, 0x70, 0x70, 0x00
	.type		$str$26,@object
	.size		$str$26,($str$25 - $str$26)
$str$26:
        /*004e*/ 	.byte	0x2f, 0x74, 0x6d, 0x70, 0x2f, 0x63, 0x75, 0x74, 0x6c, 0x61, 0x73, 0x73, 0x5f, 0x73, 0x77, 0x65
        /*005e*/ 	.byte	0x65, 0x70, 0x5f, 0x73, 0x72, 0x63, 0x2f, 0x69, 0x6e, 0x63, 0x6c, 0x75, 0x64, 0x65, 0x2f, 0x63
        /*006e*/ 	.byte	0x75, 0x74, 0x65, 0x2f, 0x61, 0x74, 0x6f, 0x6d, 0x2f, 0x63, 0x6f, 0x70, 0x79, 0x5f, 0x74, 0x72
        /*007e*/ 	.byte	0x61, 0x69, 0x74, 0x73, 0x5f, 0x73, 0x6d, 0x31, 0x30, 0x30, 0x2e, 0x68, 0x70, 0x70, 0x00
	.type		$str$25,@object
	.size		$str$25,(__unnamed_1 - $str$25)
$str$25:
        /*008d*/ 	.byte	0x28, 0x28, 0x75, 0x69, 0x6e, 0x74, 0x33, 0x32, 0x5f, 0x74, 0x28, 0x74, 0x68, 0x72, 0x65, 0x61
        /*009d*/ 	.byte	0x64, 0x49, 0x64, 0x78, 0x2e, 0x78, 0x29, 0x20, 0x2f, 0x20, 0x33, 0x32, 0x29, 0x20, 0x25, 0x20
        /*00ad*/ 	.byte	0x34, 0x29, 0x20, 0x3d, 0x3d, 0x20, 0x28, 0x28, 0x28, 0x74, 0x6d, 0x65, 0x6d, 0x5f, 0x61, 0x64
        /*00bd*/ 	.byte	0x64, 0x72, 0x20, 0x3e, 0x3e, 0x20, 0x31, 0x36, 0x29, 0x20, 0x2f, 0x20, 0x33, 0x32, 0x29, 0x20
        /*00cd*/ 	.byte	0x25, 0x20, 0x34, 0x29, 0x00
	.type		__unnamed_1,@object
	.size		__unnamed_1,(__unnamed_2 - __unnamed_1)
__unnamed_1:
        /*00d2*/ 	.byte	0x61, 0x75, 0x74, 0x6f, 0x20, 0x63, 0x75, 0x74, 0x65, 0x3a, 0x3a, 0x61, 0x73, 0x5f, 0x70, 0x6f
        /* <DEDUP_REMOVED lines=24> */
        /*0262*/ 	.byte	0x3e, 0x3e, 0x3e, 0x3e, 0x5d, 0x00
	.type		__unnamed_2,@object
	.size		__unnamed_2,(.L_2 - __unnamed_2)
__unnamed_2:
        /* <DEDUP_REMOVED lines=42> */
        /*0508*/ 	.byte	0x3e, 0x3e, 0x5d, 0x00
.L_2:


//--------------------- .nv.shared._ZN7cutlass13device_kernelINS_4gemm6kernel13GemmUniversalIN4cute5tupleIJiiiiEEENS1_10collective13CollectiveMmaINS1_35MainloopSm100TmaUmmaWarpSpecializedILi5ELi2ELi4ENS5_IJNS4_1CILi1EEESB_SB_EEEEENS5_IJNSA_ILi128EEENSA_ILi64EEESF_EEENS_6half_tENS5_IJlSB_lEEESH_SI_NS4_8TiledMMAINS4_8MMA_AtomIJNS4_20SM100_MMA_F16BF16_SSISH_SH_fLi128ELi64ELNS4_4UMMA5MajorE0ELSN_0ELNSM_7ScaleInE0ELSO_0EEEEEENS4_6LayoutISC_NS5_IJNSA_ILi0EEESS_SS_EEEEENS5_IJNS4_10UnderscoreESV_SV_EEEEENS4_13SM90_TMA_LOADENS4_14ComposedLayoutINS4_7SwizzleILi3ELi4ELi3EEENS4_18smem_ptr_flag_bitsILi16EEENSR_INS5_IJNSA_ILi8EEESF_EEENS5_IJSF_SB_EEEEEEEvNS4_8identityESY_S18_vS19_EENS_8epilogue10collective18CollectiveEpilogueINS1B_23Sm100TmaWarpSpecializedILi3ELi2ELi32ELb1ELb0EEEJSG_NS5_IJNSR_ISE_SB_EENSR_INSA_ILi32EEESB_EEEEESH_SI_SH_SI_NS1B_6fusion15FusionCallbacksIS1F_NS1K_17LinearCombinationISH_fSH_fLNS_15FloatRoundStyleE2EEESG_S1J_JEEENS4_5SM1004TMEM4LOAD26SM100_TMEM_LOAD_32dp32b32xESY_NSZ_INS10_ILi2ELi4ELi3EEES13_NSR_INS5_IJS14_S1H_EEENS5_IJS1H_SB_EEEEEEENS4_39AutoVectorizingCopyWithAssumedAlignmentILi128EEENS4_14SM90_TMA_STOREES1Y_S20_S20_EEEvvEEEEvNT_6ParamsE --------------------------
	.section	.nv.shared._ZN7cutlass13device_kernelINS_4gemm6kernel13GemmUniversalIN4cute5tupleIJiiiiEEENS1_10collective13CollectiveMmaINS1_35MainloopSm100TmaUmmaWarpSpecializedILi5ELi2ELi4ENS5_IJNS4_1CILi1EEESB_SB_EEEEENS5_IJNSA_ILi128EEENSA_ILi64EEESF_EEENS_6half_tENS5_IJlSB_lEEESH_SI_NS4_8TiledMMAINS4_8MMA_AtomIJNS4_20SM100_MMA_F16BF16_SSISH_SH_fLi128ELi64ELNS4_4UMMA5MajorE0ELSN_0ELNSM_7ScaleInE0ELSO_0EEEEEENS4_6LayoutISC_NS5_IJNSA_ILi0EEESS_SS_EEEEENS5_IJNS4_10UnderscoreESV_SV_EEEEENS4_13SM90_TMA_LOADENS4_14ComposedLayoutINS4_7SwizzleILi3ELi4ELi3EEENS4_18smem_ptr_flag_bitsILi16EEENSR_INS5_IJNSA_ILi8EEESF_EEENS5_IJSF_SB_EEEEEEEvNS4_8identityESY_S18_vS19_EENS_8epilogue10collective18CollectiveEpilogueINS1B_23Sm100TmaWarpSpecializedILi3ELi2ELi32ELb1ELb0EEEJSG_NS5_IJNSR_ISE_SB_EENSR_INSA_ILi32EEESB_EEEEESH_SI_SH_SI_NS1B_6fusion15FusionCallbacksIS1F_NS1K_17LinearCombinationISH_fSH_fLNS_15FloatRoundStyleE2EEESG_S1J_JEEENS4_5SM1004TMEM4LOAD26SM100_TMEM_LOAD_32dp32b32xESY_NSZ_INS10_ILi2ELi4ELi3EEES13_NSR_INS5_IJS14_S1H_EEENS5_IJS1H_SB_EEEEEEENS4_39AutoVectorizingCopyWithAssumedAlignmentILi128EEENS4_14SM90_TMA_STOREES1Y_S20_S20_EEEvvEEEEvNT_6ParamsE,"aw",@nobits
	.sectionflags	@""
	.align	16
	.zero		1024


//--------------------- .nv.shared.reserved.0     --------------------------
	.section	.nv.shared.reserved.0,"aw",@nobits
	.weak		__nv_reservedSMEM_offset_0_alias
	.size		__nv_reservedSMEM_offset_0_alias, 0, 64
	.other		__nv_reservedSMEM_offset_0_alias,@"STO_CUDA_RESERVED_SHARED STV_DEFAULT"
__nv_reservedSMEM_offset_0_alias:
	.zero		0
.nv.shared.reserved.0:
	.zero		64
	.weak		__nv_reservedSMEM_tcgen05_partition
	.type		__nv_reservedSMEM_tcgen05_partition,@object
	.size		__nv_reservedSMEM_tcgen05_partition,(.L_0 - __nv_reservedSMEM_tcgen05_partition)
__nv_reservedSMEM_tcgen05_partition:
	.zero		32
.L_0:


//--------------------- .nv.global                --------------------------
	.section	.nv.global,"aw",@nobits
.nv.global:
	.type		_ZN40_INTERNAL_490fd617_4_k_cu_518038f3_251944cute1_E,@object
	.size		_ZN40_INTERNAL_490fd617_4_k_cu_518038f3_251944cute1_E,(_ZN40_INTERNAL_490fd617_4_k_cu_518038f3_251944cuda3std3__45__cpo6cbeginE - _ZN40_INTERNAL_490fd617_4_k_cu_518038f3_251944cute1_E)
_ZN40_INTERNAL_490fd617_4_k_cu_518038f3_251944cute1_E:
	.zero		1
	.type		_ZN40_INTERNAL_490fd617_4_k_cu_518038f3_251944cuda3std3__45__cpo6cbeginE,@object
	.size		_ZN40_INTERNAL_490fd617_4_k_cu_518038f3_251944cuda3std3__45__cpo6cbeginE,(_ZN40_INTERNAL_490fd617_4_k_cu_518038f3_251944cuda3std3__48in_placeE - _ZN40_INTERNAL_490fd617_4_k_cu_518038f3_251944cuda3std3__45__cpo6cbeginE)
_ZN40_INTERNAL_490fd617_4_k_cu_518038f3_251944cuda3std3__45__cpo6cbeginE:
	.zero		1
	.type		_ZN40_INTERNAL_490fd617_4_k_cu_518038f3_251944cuda3std3__48in_placeE,@object
	.size		_ZN40_INTERNAL_490fd617_4_k_cu_518038f3_251944cuda3std3__48in_placeE,(_ZN40_INTERNAL_490fd617_4_k_cu_518038f3_251944cuda3std6ranges3__45__cpo9iter_moveE - _ZN40_INTERNAL_490fd617_4_k_cu_518038f3_251944cuda3std3__48in_placeE)
_ZN40_INTERNAL_490fd617_4_k_cu_518038f3_251944cuda3std3__48in_placeE:
	.zero		1
	.type		_ZN40_INTERNAL_490fd617_4_k_cu_518038f3_251944cuda3std6ranges3__45__cpo9iter_moveE,@object
	.size		_ZN40_INTERNAL_490fd617_4_k_cu_518038f3_251944cuda3std6ranges3__45__cpo9iter_moveE,(_ZN40_INTERNAL_490fd617_4_k_cu_518038f3_251944cuda3std3__45__cpo5beginE - _ZN40_INTERNAL_490fd617_4_k_cu_518038f3_251944cuda3std6ranges3__45__cpo9iter_moveE)
_ZN40_INTERNAL_490fd617_4_k_cu_518038f3_251944cuda3std6ranges3__45__cpo9iter_moveE:
	.zero		1
	.type		_ZN40_INTERNAL_490fd617_4_k_cu_518038f3_251944cuda3std3__45__cpo5beginE,@object
	.size		_ZN40_INTERNAL_490fd617_4_k_cu_518038f3_251944cuda3std3__45__cpo5beginE,(_ZN40_INTERNAL_490fd617_4_k_cu_518038f3_251944cuda3std3__442_GLOBAL__N__490fd617_4_k_cu_518038f3_251946ignoreE - _ZN40_INTERNAL_490fd617_4_k_cu_518038f3_251944cuda3std3__45__cpo5beginE)
_ZN40_INTERNAL_490fd617_4_k_cu_518038f3_251944cuda3std3__45__cpo5beginE:
	.zero		1
	.type		_ZN40_INTERNAL_490fd617_4_k_cu_518038f3_251944cuda3std3__442_GLOBAL__N__490fd617_4_k_cu_518038f3_251946ignoreE,@object
	.size		_ZN40_INTERNAL_490fd617_4_k_cu_518038f3_251944cuda3std3__442_GLOBAL__N__490fd617_4_k_cu_518038f3_251946ignoreE,(_ZN40_INTERNAL_490fd617_4_k_cu_518038f3_251944cute7productE - _ZN40_INTERNAL_490fd617_4_k_cu_518038f3_251944cuda3std3__442_GLOBAL__N__490fd617_4_k_cu_518038f3_251946ignoreE)
_ZN40_INTERNAL_490fd617_4_k_cu_518038f3_251944cuda3std3__442_GLOBAL__N__490fd617_4_k_cu_518038f3_251946ignoreE:
	.zero		1
	.type		_ZN40_INTERNAL_490fd617_4_k_cu_518038f3_251944cute7productE,@object
	.size		_ZN40_INTERNAL_490fd617_4_k_cu_518038f3_251944cute7productE,(_ZN40_INTERNAL_490fd617_4_k_cu_518038f3_251944cuda3std3__45__cpo3endE - _ZN40_INTERNAL_490fd617_4_k_cu_518038f3_251944cute7productE)
_ZN40_INTERNAL_490fd617_4_k_cu_518038f3_251944cute7productE:
	.zero		1
	.type		_ZN40_INTERNAL_490fd617_4_k_cu_518038f3_251944cuda3std3__45__cpo3endE,@object
	.size		_ZN40_INTERNAL_490fd617_4_k_cu_518038f3_251944cuda3std3__45__cpo3endE,(_ZN40_INTERNAL_490fd617_4_k_cu_518038f3_251944cuda3std3__419piecewise_constructE - _ZN40_INTERNAL_490fd617_4_k_cu_518038f3_251944cuda3std3__45__cpo3endE)
_ZN40_INTERNAL_490fd617_4_k_cu_518038f3_251944cuda3std3__45__cpo3endE:
	.zero		1
	.type		_ZN40_INTERNAL_490fd617_4_k_cu_518038f3_251944cuda3std3__419piecewise_constructE,@object
	.size		_ZN40_INTERNAL_490fd617_4_k_cu_518038f3_251944cuda3std3__419piecewise_constructE,(_ZN40_INTERNAL_490fd617_4_k_cu_518038f3_251944cuda3std3__45__cpo4cendE - _ZN40_INTERNAL_490fd617_4_k_cu_518038f3_251944cuda3std3__419piecewise_constructE)
_ZN40_INTERNAL_490fd617_4_k_cu_518038f3_251944cuda3std3__419piecewise_constructE:
	.zero		1
	.type		_ZN40_INTERNAL_490fd617_4_k_cu_518038f3_251944cuda3std3__45__cpo4cendE,@object
	.size		_ZN40_INTERNAL_490fd617_4_k_cu_518038f3_251944cuda3std3__45__cpo4cendE,(_ZN40_INTERNAL_490fd617_4_k_cu_518038f3_251944cuda3std6ranges3__45__cpo4swapE - _ZN40_INTERNAL_490fd617_4_k_cu_518038f3_251944cuda3std3__45__cpo4cendE)
_ZN40_INTERNAL_490fd617_4_k_cu_518038f3_251944cuda3std3__45__cpo4cendE:
	.zero		1
	.type		_ZN40_INTERNAL_490fd617_4_k_cu_518038f3_251944cuda3std6ranges3__45__cpo4swapE,@object
	.size		_ZN40_INTERNAL_490fd617_4_k_cu_518038f3_251944cuda3std6ranges3__45__cpo4swapE,(.L_10 - _ZN40_INTERNAL_490fd617_4_k_cu_518038f3_251944cuda3std6ranges3__45__cpo4swapE)
_ZN40_INTERNAL_490fd617_4_k_cu_518038f3_251944cuda3std6ranges3__45__cpo4swapE:
	.zero		1
.L_10:


//--------------------- .nv.constant0._ZN7cutlass13device_kernelINS_4gemm6kernel13GemmUniversalIN4cute5tupleIJiiiiEEENS1_10collective13CollectiveMmaINS1_35MainloopSm100TmaUmmaWarpSpecializedILi5ELi2ELi4ENS5_IJNS4_1CILi1EEESB_SB_EEEEENS5_IJNSA_ILi128EEENSA_ILi64EEESF_EEENS_6half_tENS5_IJlSB_lEEESH_SI_NS4_8TiledMMAINS4_8MMA_AtomIJNS4_20SM100_MMA_F16BF16_SSISH_SH_fLi128ELi64ELNS4_4UMMA5MajorE0ELSN_0ELNSM_7ScaleInE0ELSO_0EEEEEENS4_6LayoutISC_NS5_IJNSA_ILi0EEESS_SS_EEEEENS5_IJNS4_10UnderscoreESV_SV_EEEEENS4_13SM90_TMA_LOADENS4_14ComposedLayoutINS4_7SwizzleILi3ELi4ELi3EEENS4_18smem_ptr_flag_bitsILi16EEENSR_INS5_IJNSA_ILi8EEESF_EEENS5_IJSF_SB_EEEEEEEvNS4_8identityESY_S18_vS19_EENS_8epilogue10collective18CollectiveEpilogueINS1B_23Sm100TmaWarpSpecializedILi3ELi2ELi32ELb1ELb0EEEJSG_NS5_IJNSR_ISE_SB_EENSR_INSA_ILi32EEESB_EEEEESH_SI_SH_SI_NS1B_6fusion15FusionCallbacksIS1F_NS1K_17LinearCombinationISH_fSH_fLNS_15FloatRoundStyleE2EEESG_S1J_JEEENS4_5SM1004TMEM4LOAD26SM100_TMEM_LOAD_32dp32b32xESY_NSZ_INS10_ILi2ELi4ELi3EEES13_NSR_INS5_IJS14_S1H_EEENS5_IJS1H_SB_EEEEEEENS4_39AutoVectorizingCopyWithAssumedAlignmentILi128EEENS4_14SM90_TMA_STOREES1Y_S20_S20_EEEvvEEEEvNT_6ParamsE --------------------------
	.section	.nv.constant0._ZN7cutlass13device_kernelINS_4gemm6kernel13GemmUniversalIN4cute5tupleIJiiiiEEENS1_10collective13CollectiveMmaINS1_35MainloopSm100TmaUmmaWarpSpecializedILi5ELi2ELi4ENS5_IJNS4_1CILi1EEESB_SB_EEEEENS5_IJNSA_ILi128EEENSA_ILi64EEESF_EEENS_6half_tENS5_IJlSB_lEEESH_SI_NS4_8TiledMMAINS4_8MMA_AtomIJNS4_20SM100_MMA_F16BF16_SSISH_SH_fLi128ELi64ELNS4_4UMMA5MajorE0ELSN_0ELNSM_7ScaleInE0ELSO_0EEEEEENS4_6LayoutISC_NS5_IJNSA_ILi0EEESS_SS_EEEEENS5_IJNS4_10UnderscoreESV_SV_EEEEENS4_13SM90_TMA_LOADENS4_14ComposedLayoutINS4_7SwizzleILi3ELi4ELi3EEENS4_18smem_ptr_flag_bitsILi16EEENSR_INS5_IJNSA_ILi8EEESF_EEENS5_IJSF_SB_EEEEEEEvNS4_8identityESY_S18_vS19_EENS_8epilogue10collective18CollectiveEpilogueINS1B_23Sm100TmaWarpSpecializedILi3ELi2ELi32ELb1ELb0EEEJSG_NS5_IJNSR_ISE_SB_EENSR_INSA_ILi32EEESB_EEEEESH_SI_SH_SI_NS1B_6fusion15FusionCallbacksIS1F_NS1K_17LinearCombinationISH_fSH_fLNS_15FloatRoundStyleE2EEESG_S1J_JEEENS4_5SM1004TMEM4LOAD26SM100_TMEM_LOAD_32dp32b32xESY_NSZ_INS10_ILi2ELi4ELi3EEES13_NSR_INS5_IJS14_S1H_EEENS5_IJS1H_SB_EEEEEEENS4_39AutoVectorizingCopyWithAssumedAlignmentILi128EEENS4_14SM90_TMA_STOREES1Y_S20_S20_EEEvvEEEEvNT_6ParamsE,"a",@progbits
	.sectionflags	@""
	.align	4
.nv.constant0._ZN7cutlass13device_kernelINS_4gemm6kernel13GemmUniversalIN4cute5tupleIJiiiiEEENS1_10collective13CollectiveMmaINS1_35MainloopSm100TmaUmmaWarpSpecializedILi5ELi2ELi4ENS5_IJNS4_1CILi1EEESB_SB_EEEEENS5_IJNSA_ILi128EEENSA_ILi64EEESF_EEENS_6half_tENS5_IJlSB_lEEESH_SI_NS4_8TiledMMAINS4_8MMA_AtomIJNS4_20SM100_MMA_F16BF16_SSISH_SH_fLi128ELi64ELNS4_4UMMA5MajorE0ELSN_0ELNSM_7ScaleInE0ELSO_0EEEEEENS4_6LayoutISC_NS5_IJNSA_ILi0EEESS_SS_EEEEENS5_IJNS4_10UnderscoreESV_SV_EEEEENS4_13SM90_TMA_LOADENS4_14ComposedLayoutINS4_7SwizzleILi3ELi4ELi3EEENS4_18smem_ptr_flag_bitsILi16EEENSR_INS5_IJNSA_ILi8EEESF_EEENS5_IJSF_SB_EEEEEEEvNS4_8identityESY_S18_vS19_EENS_8epilogue10collective18CollectiveEpilogueINS1B_23Sm100TmaWarpSpecializedILi3ELi2ELi32ELb1ELb0EEEJSG_NS5_IJNSR_ISE_SB_EENSR_INSA_ILi32EEESB_EEEEESH_SI_SH_SI_NS1B_6fusion15FusionCallbacksIS1F_NS1K_17LinearCombinationISH_fSH_fLNS_15FloatRoundStyleE2EEESG_S1J_JEEENS4_5SM1004TMEM4LOAD26SM100_TMEM_LOAD_32dp32b32xESY_NSZ_INS10_ILi2ELi4ELi3EEES13_NSR_INS5_IJS14_S1H_EEENS5_IJS1H_SB_EEEEEEENS4_39AutoVectorizingCopyWithAssumedAlignmentILi128EEENS4_14SM90_TMA_STOREES1Y_S20_S20_EEEvvEEEEvNT_6ParamsE:
	.zero		2944


//--------------------- SYMBOLS --------------------------

	.type		.nv.reservedSmem.offset0,@object
	.size		.nv.reservedSmem.offset0,0x4
	.type		.nv.reservedSmem.cap,@object
	.size		.nv.reservedSmem.cap,0x4
	.type		__assertfail,@function
